// auto-generated by cutlass_sweep.gemm — config: {"arch": "sm_90", "cluster_m": 2, "cluster_n": 1, "dtype": "e4m3", "dtype_b": "e4m3", "layout": "nt", "stages": 0, "tile_k": 32, "tile_m": 256, "tile_n": 80}
#include "cutlass/cutlass.h"
#include "cutlass/gemm/collective/collective_builder.hpp"
#include "cutlass/gemm/device/gemm_universal_adapter.h"
#include "cutlass/gemm/kernel/gemm_universal.hpp"
#include "cutlass/epilogue/collective/collective_builder.hpp"

using ElemA = cutlass::float_e4m3_t;
using ElemB = cutlass::float_e4m3_t;
using ElemCD = cutlass::float_e4m3_t;
using Acc  = float;
using TileShape    = cute::Shape<cute::_256, cute::_80, cute::_32>;
using ClusterShape = cute::Shape<cute::_2, cute::_1, cute::_1>;

using CollectiveEpilogue = typename cutlass::epilogue::collective::CollectiveBuilder<
    cutlass::arch::Sm90, cutlass::arch::OpClassTensorOp,
    TileShape, ClusterShape,
    cutlass::epilogue::collective::EpilogueTileAuto,
    Acc, Acc,
    ElemCD, cutlass::layout::RowMajor, 128 / cutlass::sizeof_bits<ElemCD>::value,
    ElemCD, cutlass::layout::RowMajor, 128 / cutlass::sizeof_bits<ElemCD>::value,
    cutlass::epilogue::collective::EpilogueScheduleAuto
  >::CollectiveOp;

using CollectiveMainloop = typename cutlass::gemm::collective::CollectiveBuilder<
    cutlass::arch::Sm90, cutlass::arch::OpClassTensorOp,
    ElemA, cutlass::layout::RowMajor, 128 / cutlass::sizeof_bits<ElemA>::value,
    ElemB, cutlass::layout::ColumnMajor, 128 / cutlass::sizeof_bits<ElemB>::value,
    Acc,
    TileShape, ClusterShape,
    cutlass::gemm::collective::StageCountAutoCarveout<static_cast<int>(sizeof(typename CollectiveEpilogue::SharedStorage))>,
    cutlass::gemm::collective::KernelScheduleAuto
  >::CollectiveOp;

using GemmKernel = cutlass::gemm::kernel::GemmUniversal<
    cute::Shape<int,int,int,int>,
    CollectiveMainloop,
    CollectiveEpilogue
>;
using Gemm = cutlass::gemm::device::GemmUniversalAdapter<GemmKernel>;

// Force the device kernel symbol into the cubin without needing a host main.
auto* _anchor = &cutlass::device_kernel<GemmKernel>;


// ===== COMPILED SASS (sm_90a) =====

	.target	sm_90a

	.elftype	@"ET_EXEC"


//--------------------- .note.nv.tkinfo           --------------------------
	.section	.note.nv.tkinfo,"",@"SHT_NOTE"
	.sectionflags	@"SHF_NOTE_NV_TKINFO"
	.tkinfo
        /*0018*/ 	.word	0x00000002
        /*0030*/ 	.string	""
        /*0030*/ 	.string	"ptxas"
        /*0030*/ 	.string	"Cuda compilation tools, release 13.0, V13.0.88"
        /*0030*/ 	.string	"Build cuda_13.0.r13.0/compiler.36424714_0"
        /*0030*/ 	.string	"-arch sm_90a -m 64 "



//--------------------- .note.nv.cuinfo           --------------------------
	.section	.note.nv.cuinfo,"",@"SHT_NOTE"
	.sectionflags	@"SHF_NOTE_NV_CUINFO"
        /*0018*/ 	.short	0x0002
        /*001a*/ 	.short	0x005a
        /*001c*/ 	.short	0x0082
	.zero		2


//--------------------- .nv.info                  --------------------------
	.section	.nv.info,"",@"SHT_CUDA_INFO"
	.align	4


	//----- nvinfo : EIATTR_REGCOUNT
	.align		4
        /*0000*/ 	.byte	0x04, 0x2f
        /*0002*/ 	.short	(.L_12 - .L_11)
	.align		4
.L_11:
        /*0004*/ 	.word	index@(_ZN7cutlass13device_kernelINS_4gemm6kernel13GemmUniversalIN4cute5tupleIJiiiiEEENS1_10collective13CollectiveMmaINS1_37MainloopSm90TmaGmmaWarpSpecializedFP8ILi21ENS5_IJNS4_1CILi2EEENSA_ILi1EEESC_EEENS1_35KernelTmaWarpSpecializedCooperativeEEENS5_IJNSA_ILi256EEENSA_ILi80EEENSA_ILi32EEEEEENS_12float_e4m3_tENS5_IJlSC_lEEESK_SL_NS4_8TiledMMAINS4_8MMA_AtomIJNS4_4SM904GMMA30MMA_64x16x32_F32E4M3E4M3_SS_TNILNSP_7ScaleInE1ELSR_1EEEEEENS4_6LayoutISD_NS5_IJSC_NSA_ILi0EEESV_EEEEENS5_IJNS4_10UnderscoreESY_SY_EEEEENS4_13SM90_TMA_LOADENS4_14ComposedLayoutINS4_7SwizzleILi1ELi4ELi3EEENS4_18smem_ptr_flag_bitsILi8EEENSU_INS5_IJNSA_ILi8EEESI_EEENS5_IJSI_SC_EEEEEEEvNS4_8identityENS4_23SM90_TMA_LOAD_MULTICASTES1B_vS1C_EENS_8epilogue10collective6detail29Sm90TmaWarpSpecializedAdapterINS1G_15DefaultEpilogueISK_SL_SL_NS1F_6thread17LinearCombinationISK_Li1EffLNS1K_9ScaleType4KindE0ELNS_15FloatRoundStyleE2ESK_EENS1_15EpilogueDefaultEEEEEvvEEEEvNT_6ParamsE)
        /*0008*/ 	.word	0x000000a8


	//----- nvinfo : EIATTR_FRAME_SIZE
	.align		4
.L_12:
        /*000c*/ 	.byte	0x04, 0x11
        /*000e*/ 	.short	(.L_14 - .L_13)
	.align		4
.L_13:
        /*0010*/ 	.word	index@(_ZN7cutlass13device_kernelINS_4gemm6kernel13GemmUniversalIN4cute5tupleIJiiiiEEENS1_10collective13CollectiveMmaINS1_37MainloopSm90TmaGmmaWarpSpecializedFP8ILi21ENS5_IJNS4_1CILi2EEENSA_ILi1EEESC_EEENS1_35KernelTmaWarpSpecializedCooperativeEEENS5_IJNSA_ILi256EEENSA_ILi80EEENSA_ILi32EEEEEENS_12float_e4m3_tENS5_IJlSC_lEEESK_SL_NS4_8TiledMMAINS4_8MMA_AtomIJNS4_4SM904GMMA30MMA_64x16x32_F32E4M3E4M3_SS_TNILNSP_7ScaleInE1ELSR_1EEEEEENS4_6LayoutISD_NS5_IJSC_NSA_ILi0EEESV_EEEEENS5_IJNS4_10UnderscoreESY_SY_EEEEENS4_13SM90_TMA_LOADENS4_14ComposedLayoutINS4_7SwizzleILi1ELi4ELi3EEENS4_18smem_ptr_flag_bitsILi8EEENSU_INS5_IJNSA_ILi8EEESI_EEENS5_IJSI_SC_EEEEEEEvNS4_8identityENS4_23SM90_TMA_LOAD_MULTICASTES1B_vS1C_EENS_8epilogue10collective6detail29Sm90TmaWarpSpecializedAdapterINS1G_15DefaultEpilogueISK_SL_SL_NS1F_6thread17LinearCombinationISK_Li1EffLNS1K_9ScaleType4KindE0ELNS_15FloatRoundStyleE2ESK_EENS1_15EpilogueDefaultEEEEEvvEEEEvNT_6ParamsE)
        /*0014*/ 	.word	0x00000000


	//----- nvinfo : EIATTR_MIN_STACK_SIZE
	.align		4
.L_14:
        /*0018*/ 	.byte	0x04, 0x12
        /*001a*/ 	.short	(.L_16 - .L_15)
	.align		4
.L_15:
        /*001c*/ 	.word	index@(_ZN7cutlass13device_kernelINS_4gemm6kernel13GemmUniversalIN4cute5tupleIJiiiiEEENS1_10collective13CollectiveMmaINS1_37MainloopSm90TmaGmmaWarpSpecializedFP8ILi21ENS5_IJNS4_1CILi2EEENSA_ILi1EEESC_EEENS1_35KernelTmaWarpSpecializedCooperativeEEENS5_IJNSA_ILi256EEENSA_ILi80EEENSA_ILi32EEEEEENS_12float_e4m3_tENS5_IJlSC_lEEESK_SL_NS4_8TiledMMAINS4_8MMA_AtomIJNS4_4SM904GMMA30MMA_64x16x32_F32E4M3E4M3_SS_TNILNSP_7ScaleInE1ELSR_1EEEEEENS4_6LayoutISD_NS5_IJSC_NSA_ILi0EEESV_EEEEENS5_IJNS4_10UnderscoreESY_SY_EEEEENS4_13SM90_TMA_LOADENS4_14ComposedLayoutINS4_7SwizzleILi1ELi4ELi3EEENS4_18smem_ptr_flag_bitsILi8EEENSU_INS5_IJNSA_ILi8EEESI_EEENS5_IJSI_SC_EEEEEEEvNS4_8identityENS4_23SM90_TMA_LOAD_MULTICASTES1B_vS1C_EENS_8epilogue10collective6detail29Sm90TmaWarpSpecializedAdapterINS1G_15DefaultEpilogueISK_SL_SL_NS1F_6thread17LinearCombinationISK_Li1EffLNS1K_9ScaleType4KindE0ELNS_15FloatRoundStyleE2ESK_EENS1_15EpilogueDefaultEEEEEvvEEEEvNT_6ParamsE)
        /*0020*/ 	.word	0x00000000
.L_16:


//--------------------- .nv.compat                --------------------------
	.section	.nv.compat,"",@"SHT_CUDA_COMPAT_INFO"
	.align	4
        /*0000*/ 	.byte	0x02, 0x09, 0x01, 0x00, 0x02, 0x02, 0x04, 0x00, 0x02, 0x05, 0x05, 0x00, 0x03, 0x07, 0x01, 0x01
        /*0010*/ 	.byte	0x02, 0x03, 0x01, 0x00, 0x02, 0x06, 0x01, 0x00, 0x04, 0x0b, 0x08, 0x00, 0x00, 0x00, 0x00, 0x00
        /*0020*/ 	.byte	0x00, 0x00, 0x00, 0x00


//--------------------- .nv.info._ZN7cutlass13device_kernelINS_4gemm6kernel13GemmUniversalIN4cute5tupleIJiiiiEEENS1_10collective13CollectiveMmaINS1_37MainloopSm90TmaGmmaWarpSpecializedFP8ILi21ENS5_IJNS4_1CILi2EEENSA_ILi1EEESC_EEENS1_35KernelTmaWarpSpecializedCooperativeEEENS5_IJNSA_ILi256EEENSA_ILi80EEENSA_ILi32EEEEEENS_12float_e4m3_tENS5_IJlSC_lEEESK_SL_NS4_8TiledMMAINS4_8MMA_AtomIJNS4_4SM904GMMA30MMA_64x16x32_F32E4M3E4M3_SS_TNILNSP_7ScaleInE1ELSR_1EEEEEENS4_6LayoutISD_NS5_IJSC_NSA_ILi0EEESV_EEEEENS5_IJNS4_10UnderscoreESY_SY_EEEEENS4_13SM90_TMA_LOADENS4_14ComposedLayoutINS4_7SwizzleILi1ELi4ELi3EEENS4_18smem_ptr_flag_bitsILi8EEENSU_INS5_IJNSA_ILi8EEESI_EEENS5_IJSI_SC_EEEEEEEvNS4_8identityENS4_23SM90_TMA_LOAD_MULTICASTES1B_vS1C_EENS_8epilogue10collective6detail29Sm90TmaWarpSpecializedAdapterINS1G_15DefaultEpilogueISK_SL_SL_NS1F_6thread17LinearCombinationISK_Li1EffLNS1K_9ScaleType4KindE0ELNS_15FloatRoundStyleE2ESK_EENS1_15EpilogueDefaultEEEEEvvEEEEvNT_6ParamsE --------------------------
	.section	.nv.info._ZN7cutlass13device_kernelINS_4gemm6kernel13GemmUniversalIN4cute5tupleIJiiiiEEENS1_10collective13CollectiveMmaINS1_37MainloopSm90TmaGmmaWarpSpecializedFP8ILi21ENS5_IJNS4_1CILi2EEENSA_ILi1EEESC_EEENS1_35KernelTmaWarpSpecializedCooperativeEEENS5_IJNSA_ILi256EEENSA_ILi80EEENSA_ILi32EEEEEENS_12float_e4m3_tENS5_IJlSC_lEEESK_SL_NS4_8TiledMMAINS4_8MMA_AtomIJNS4_4SM904GMMA30MMA_64x16x32_F32E4M3E4M3_SS_TNILNSP_7ScaleInE1ELSR_1EEEEEENS4_6LayoutISD_NS5_IJSC_NSA_ILi0EEESV_EEEEENS5_IJNS4_10UnderscoreESY_SY_EEEEENS4_13SM90_TMA_LOADENS4_14ComposedLayoutINS4_7SwizzleILi1ELi4ELi3EEENS4_18smem_ptr_flag_bitsILi8EEENSU_INS5_IJNSA_ILi8EEESI_EEENS5_IJSI_SC_EEEEEEEvNS4_8identityENS4_23SM90_TMA_LOAD_MULTICASTES1B_vS1C_EENS_8epilogue10collective6detail29Sm90TmaWarpSpecializedAdapterINS1G_15DefaultEpilogueISK_SL_SL_NS1F_6thread17LinearCombinationISK_Li1EffLNS1K_9ScaleType4KindE0ELNS_15FloatRoundStyleE2ESK_EENS1_15EpilogueDefaultEEEEEvvEEEEvNT_6ParamsE,"",@"SHT_CUDA_INFO"
	.sectionflags	@""
	.align	4


	//----- nvinfo : EIATTR_CUDA_API_VERSION
	.align		4
        /*0000*/ 	.byte	0x04, 0x37
        /*0002*/ 	.short	(.L_18 - .L_17)
.L_17:
        /*0004*/ 	.word	0x00000082


	//----- nvinfo : EIATTR_KPARAM_INFO
	.align		4
.L_18:
        /*0008*/ 	.byte	0x04, 0x17
        /*000a*/ 	.short	(.L_20 - .L_19)
.L_19:
        /*000c*/ 	.word	0x00000000
        /*0010*/ 	.short	0x0000
        /*0012*/ 	.short	0x0070
        /*0014*/ 	.byte	0x00, 0xf0, 0x01, 0x10


	//----- nvinfo : EIATTR_SPARSE_MMA_MASK
	.align		4
.L_20:
        /*0018*/ 	.byte	0x03, 0x50
        /*001a*/ 	.short	0x0000


	//----- nvinfo : EIATTR_MAXREG_COUNT
	.align		4
        /*001c*/ 	.byte	0x03, 0x1b
        /*001e*/ 	.short	0x00a8


	//----- nvinfo : EIATTR_NUM_BARRIERS
	.align		4
        /*0020*/ 	.byte	0x02, 0x4c
        /*0022*/ 	.byte	0x01
	.zero		1


	//----- nvinfo : EIATTR_MERCURY_ISA_VERSION
	.align		4
        /*0024*/ 	.byte	0x03, 0x5f
        /*0026*/ 	.short	0x0101


	//----- nvinfo : EIATTR_INT_WARP_WIDE_INSTR_OFFSETS
	.align		4
        /*0028*/ 	.byte	0x04, 0x31
        /*002a*/ 	.short	(.L_22 - .L_21)


	//   ....[0]....
.L_21:
        /*002c*/ 	.word	0x000006f0


	//   ....[1]....
        /*0030*/ 	.word	0x00000720


	//   ....[2]....
        /*0034*/ 	.word	0x000008c0


	//----- nvinfo : EIATTR_COOP_GROUP_MASK_REGIDS
	.align		4
.L_22:
        /*0038*/ 	.byte	0x04, 0x29
        /*003a*/ 	.short	(.L_24 - .L_23)


	//   ....[0]....
.L_23:
        /*003c*/ 	.word	0xffffffff


	//   ....[1]....
        /*0040*/ 	.word	0xffffffff


	//   ....[2]....
        /*0044*/ 	.word	0xffffffff


	//   ....[3]....
        /*0048*/ 	.word	0xffffffff


	//   ....[4]....
        /*004c*/ 	.word	0xffffffff


	//   ....[5]....
        /*0050*/ 	.word	0xffffffff


	//----- nvinfo : EIATTR_COOP_GROUP_INSTR_OFFSETS
	.align		4
.L_24:
        /*0054*/ 	.byte	0x04, 0x28
        /*0056*/ 	.short	(.L_26 - .L_25)


	//   ....[0]....
.L_25:
        /*0058*/ 	.word	0x00000060


	//   ....[1]....
        /*005c*/ 	.word	0x00000070


	//   ....[2]....
        /*0060*/ 	.word	0x00000130


	//   ....[3]....
        /*0064*/ 	.word	0x00000520


	//   ....[4]....
        /*0068*/ 	.word	0x00000a40


	//   ....[5]....
        /*006c*/ 	.word	0x000014c0


	//----- nvinfo : EIATTR_REG_RECONFIG
	.align		4
.L_26:
        /*0070*/ 	.byte	0x01, 0x54
	.zero		2


	//----- nvinfo : EIATTR_MBARRIER_INSTR_OFFSETS
	.align		4
        /*0074*/ 	.byte	0x04, 0x39
        /*0076*/ 	.short	(.L_28 - .L_27)


	//   ....[0]....
.L_27:
        /*0078*/ 	.word	0x00000250
        /*007c*/ 	.word	0x000000ff
        /*0080*/ 	.word	0x00000000
        /*0084*/ 	.short	0x0100
        /*0086*/ 	.byte	0x08
	.zero		1


	//   ....[1]....
        /*0088*/ 	.word	0x00000260
        /*008c*/ 	.word	0x000000ff
        /*0090*/ 	.word	0x000000a8
        /*0094*/ 	.short	0x0100
        /*0096*/ 	.byte	0x08
	.zero		1


	//   ....[2]....
        /*0098*/ 	.word	0x00000270
        /*009c*/ 	.word	0x000000ff
        /*00a0*/ 	.word	0x00000008
        /*00a4*/ 	.short	0x0100
        /*00a6*/ 	.byte	0x08
	.zero		1


	//   ....[3]....
        /*00a8*/ 	.word	0x00000280
        /*00ac*/ 	.word	0x000000ff
        /*00b0*/ 	.word	0x000000b0
        /*00b4*/ 	.short	0x0100
        /*00b6*/ 	.byte	0x08
	.zero		1


	//   ....[4]....
        /*00b8*/ 	.word	0x00000290
        /*00bc*/ 	.word	0x000000ff
        /*00c0*/ 	.word	0x00000010
        /*00c4*/ 	.short	0x0100
        /*00c6*/ 	.byte	0x08
	.zero		1


	//   ....[5]....
        /*00c8*/ 	.word	0x000002a0
        /*00cc*/ 	.word	0x000000ff
        /*00d0*/ 	.word	0x000000b8
        /*00d4*/ 	.short	0x0100
        /*00d6*/ 	.byte	0x08
	.zero		1


	//   ....[6]....
        /*00d8*/ 	.word	0x000002b0
        /*00dc*/ 	.word	0x000000ff
        /*00e0*/ 	.word	0x00000018
        /*00e4*/ 	.short	0x0100
        /*00e6*/ 	.byte	0x08
	.zero		1


	//   ....[7]....
        /*00e8*/ 	.word	0x000002c0
        /*00ec*/ 	.word	0x000000ff
        /*00f0*/ 	.word	0x000000c0
        /*00f4*/ 	.short	0x0100
        /*00f6*/ 	.byte	0x08
	.zero		1


	//   ....[8]....
        /*00f8*/ 	.word	0x000002d0
        /*00fc*/ 	.word	0x000000ff
        /*0100*/ 	.word	0x00000020
        /*0104*/ 	.short	0x0100
        /*0106*/ 	.byte	0x08
	.zero		1


	//   ....[9]....
        /*0108*/ 	.word	0x000002e0
        /*010c*/ 	.word	0x000000ff
        /*0110*/ 	.word	0x000000c8
        /*0114*/ 	.short	0x0100
        /*0116*/ 	.byte	0x08
	.zero		1


	//   ....[10]....
        /*0118*/ 	.word	0x000002f0
        /*011c*/ 	.word	0x000000ff
        /*0120*/ 	.word	0x00000028
        /*0124*/ 	.short	0x0100
        /*0126*/ 	.byte	0x08
	.zero		1


	//   ....[11]....
        /*0128*/ 	.word	0x00000300
        /*012c*/ 	.word	0x000000ff
        /*0130*/ 	.word	0x000000d0
        /*0134*/ 	.short	0x0100
        /*0136*/ 	.byte	0x08
	.zero		1


	//   ....[12]....
        /*0138*/ 	.word	0x00000310
        /*013c*/ 	.word	0x000000ff
        /*0140*/ 	.word	0x00000030
        /*0144*/ 	.short	0x0100
        /*0146*/ 	.byte	0x08
	.zero		1


	//   ....[13]....
        /*0148*/ 	.word	0x00000320
        /*014c*/ 	.word	0x000000ff
        /*0150*/ 	.word	0x000000d8
        /*0154*/ 	.short	0x0100
        /*0156*/ 	.byte	0x08
	.zero		1


	//   ....[14]....
        /*0158*/ 	.word	0x00000330
        /*015c*/ 	.word	0x000000ff
        /*0160*/ 	.word	0x00000038
        /*0164*/ 	.short	0x0100
        /*0166*/ 	.byte	0x08
	.zero		1


	//   ....[15]....
        /*0168*/ 	.word	0x00000340
        /*016c*/ 	.word	0x000000ff
        /*0170*/ 	.word	0x000000e0
        /*0174*/ 	.short	0x0100
        /*0176*/ 	.byte	0x08
	.zero		1


	//   ....[16]....
        /*0178*/ 	.word	0x00000350
        /*017c*/ 	.word	0x000000ff
        /*0180*/ 	.word	0x00000040
        /*0184*/ 	.short	0x0100
        /*0186*/ 	.byte	0x08
	.zero		1


	//   ....[17]....
        /*0188*/ 	.word	0x00000360
        /*018c*/ 	.word	0x000000ff
        /*0190*/ 	.word	0x000000e8
        /*0194*/ 	.short	0x0100
        /*0196*/ 	.byte	0x08
	.zero		1


	//   ....[18]....
        /*0198*/ 	.word	0x00000370
        /*019c*/ 	.word	0x000000ff
        /*01a0*/ 	.word	0x00000048
        /*01a4*/ 	.short	0x0100
        /*01a6*/ 	.byte	0x08
	.zero		1


	//   ....[19]....
        /*01a8*/ 	.word	0x00000380
        /*01ac*/ 	.word	0x000000ff
        /*01b0*/ 	.word	0x000000f0
        /*01b4*/ 	.short	0x0100
        /*01b6*/ 	.byte	0x08
	.zero		1


	//   ....[20]....
        /*01b8*/ 	.word	0x00000390
        /*01bc*/ 	.word	0x000000ff
        /*01c0*/ 	.word	0x00000050
        /*01c4*/ 	.short	0x0100
        /*01c6*/ 	.byte	0x08
	.zero		1


	//   ....[21]....
        /*01c8*/ 	.word	0x000003a0
        /*01cc*/ 	.word	0x000000ff
        /*01d0*/ 	.word	0x000000f8
        /*01d4*/ 	.short	0x0100
        /*01d6*/ 	.byte	0x08
	.zero		1


	//   ....[22]....
        /*01d8*/ 	.word	0x000003b0
        /*01dc*/ 	.word	0x000000ff
        /*01e0*/ 	.word	0x00000058
        /*01e4*/ 	.short	0x0100
        /*01e6*/ 	.byte	0x08
	.zero		1


	//   ....[23]....
        /*01e8*/ 	.word	0x000003c0
        /*01ec*/ 	.word	0x000000ff
        /*01f0*/ 	.word	0x00000100
        /*01f4*/ 	.short	0x0100
        /*01f6*/ 	.byte	0x08
	.zero		1


	//   ....[24]....
        /*01f8*/ 	.word	0x000003d0
        /*01fc*/ 	.word	0x000000ff
        /*0200*/ 	.word	0x00000060
        /*0204*/ 	.short	0x0100
        /*0206*/ 	.byte	0x08
	.zero		1


	//   ....[25]....
        /*0208*/ 	.word	0x000003e0
        /*020c*/ 	.word	0x000000ff
        /*0210*/ 	.word	0x00000108
        /*0214*/ 	.short	0x0100
        /*0216*/ 	.byte	0x08
	.zero		1


	//   ....[26]....
        /*0218*/ 	.word	0x000003f0
        /*021c*/ 	.word	0x000000ff
        /*0220*/ 	.word	0x00000068
        /*0224*/ 	.short	0x0100
        /*0226*/ 	.byte	0x08
	.zero		1


	//   ....[27]....
        /*0228*/ 	.word	0x00000400
        /*022c*/ 	.word	0x000000ff
        /*0230*/ 	.word	0x00000110
        /*0234*/ 	.short	0x0100
        /*0236*/ 	.byte	0x08
	.zero		1


	//   ....[28]....
        /*0238*/ 	.word	0x00000410
        /*023c*/ 	.word	0x000000ff
        /*0240*/ 	.word	0x00000070
        /*0244*/ 	.short	0x0100
        /*0246*/ 	.byte	0x08
	.zero		1


	//   ....[29]....
        /*0248*/ 	.word	0x00000420
        /*024c*/ 	.word	0x000000ff
        /*0250*/ 	.word	0x00000118
        /*0254*/ 	.short	0x0100
        /*0256*/ 	.byte	0x08
	.zero		1


	//   ....[30]....
        /*0258*/ 	.word	0x00000430
        /*025c*/ 	.word	0x000000ff
        /*0260*/ 	.word	0x00000078
        /*0264*/ 	.short	0x0100
        /*0266*/ 	.byte	0x08
	.zero		1


	//   ....[31]....
        /*0268*/ 	.word	0x00000440
        /*026c*/ 	.word	0x000000ff
        /*0270*/ 	.word	0x00000120
        /*0274*/ 	.short	0x0100
        /*0276*/ 	.byte	0x08
	.zero		1


	//   ....[32]....
        /*0278*/ 	.word	0x00000450
        /*027c*/ 	.word	0x000000ff
        /*0280*/ 	.word	0x00000080
        /*0284*/ 	.short	0x0100
        /*0286*/ 	.byte	0x08
	.zero		1


	//   ....[33]....
        /*0288*/ 	.word	0x00000460
        /*028c*/ 	.word	0x000000ff
        /*0290*/ 	.word	0x00000128
        /*0294*/ 	.short	0x0100
        /*0296*/ 	.byte	0x08
	.zero		1


	//   ....[34]....
        /*0298*/ 	.word	0x00000470
        /*029c*/ 	.word	0x000000ff
        /*02a0*/ 	.word	0x00000088
        /*02a4*/ 	.short	0x0100
        /*02a6*/ 	.byte	0x08
	.zero		1


	//   ....[35]....
        /*02a8*/ 	.word	0x00000480
        /*02ac*/ 	.word	0x000000ff
        /*02b0*/ 	.word	0x00000130
        /*02b4*/ 	.short	0x0100
        /*02b6*/ 	.byte	0x08
	.zero		1


	//   ....[36]....
        /*02b8*/ 	.word	0x00000490
        /*02bc*/ 	.word	0x000000ff
        /*02c0*/ 	.word	0x00000090
        /*02c4*/ 	.short	0x0100
        /*02c6*/ 	.byte	0x08
	.zero		1


	//   ....[37]....
        /*02c8*/ 	.word	0x000004a0
        /*02cc*/ 	.word	0x000000ff
        /*02d0*/ 	.word	0x00000138
        /*02d4*/ 	.short	0x0100
        /*02d6*/ 	.byte	0x08
	.zero		1


	//   ....[38]....
        /*02d8*/ 	.word	0x000004b0
        /*02dc*/ 	.word	0x000000ff
        /*02e0*/ 	.word	0x00000098
        /*02e4*/ 	.short	0x0100
        /*02e6*/ 	.byte	0x08
	.zero		1


	//   ....[39]....
        /*02e8*/ 	.word	0x000004c0
        /*02ec*/ 	.word	0x000000ff
        /*02f0*/ 	.word	0x00000140
        /*02f4*/ 	.short	0x0100
        /*02f6*/ 	.byte	0x08
	.zero		1


	//   ....[40]....
        /*02f8*/ 	.word	0x000004d0
        /*02fc*/ 	.word	0x000000ff
        /*0300*/ 	.word	0x000000a0
        /*0304*/ 	.short	0x0100
        /*0306*/ 	.byte	0x08
	.zero		1


	//   ....[41]....
        /*0308*/ 	.word	0x000004e0
        /*030c*/ 	.word	0x000000ff
        /*0310*/ 	.word	0x00000148
        /*0314*/ 	.short	0x0100
        /*0316*/ 	.byte	0x08
	.zero		1


	//   ....[42]....
        /*0318*/ 	.word	0x00000950
        /*031c*/ 	.word	0x000000ff
        /*0320*/ 	.word	0x00000160
        /*0324*/ 	.short	0x0100
        /*0326*/ 	.byte	0x06
	.zero		1


	//   ....[43]....
        /*0328*/ 	.word	0x000009e0
        /*032c*/ 	.word	0x000000ff
        /*0330*/ 	.word	0x00000168
        /*0334*/ 	.short	0x0100
        /*0336*/ 	.byte	0x06
	.zero		1


	//   ....[44]....
        /*0338*/ 	.word	0x00001ae0
        /*033c*/ 	.word	0x000000ff
        /*0340*/ 	.word	0x00000000
        /*0344*/ 	.short	0x010a
        /*0346*/ 	.byte	0x07
	.zero		1


	//   ....[45]....
        /*0348*/ 	.word	0x00001b40
        /*034c*/ 	.word	0x000000ff
        /*0350*/ 	.word	0x00000000
        /*0354*/ 	.short	0x010a
        /*0356*/ 	.byte	0x07
	.zero		1


	//   ....[46]....
        /*0358*/ 	.word	0x000027c0
        /*035c*/ 	.word	0x000000ff
        /*0360*/ 	.word	0x00000000
        /*0364*/ 	.short	0x010a
        /*0366*/ 	.byte	0x0c
	.zero		1


	//   ....[47]....
        /*0368*/ 	.word	0x00002800
        /*036c*/ 	.word	0x000000ff
        /*0370*/ 	.word	0x00000000
        /*0374*/ 	.short	0x010a
        /*0376*/ 	.byte	0x0c
	.zero		1


	//   ....[48]....
        /*0378*/ 	.word	0x00003120
        /*037c*/ 	.word	0x000000af
        /*0380*/ 	.word	0x00000000
        /*0384*/ 	.short	0x0101
        /*0386*/ 	.byte	0x3f
	.zero		1


	//   ....[49]....
        /*0388*/ 	.word	0x000038e0
        /*038c*/ 	.word	0x00000018
        /*0390*/ 	.word	0x00000000
        /*0394*/ 	.short	0x0101
        /*0396*/ 	.byte	0x3f
	.zero		1


	//   ....[50]....
        /*0398*/ 	.word	0x0000a460
        /*039c*/ 	.word	0x00000014
        /*03a0*/ 	.word	0x000000a8
        /*03a4*/ 	.short	0x010a
        /*03a6*/ 	.byte	0x3f
	.zero		1


	//   ....[51]....
        /*03a8*/ 	.word	0x0000a830
        /*03ac*/ 	.word	0x00000008
        /*03b0*/ 	.word	0x00000168
        /*03b4*/ 	.short	0x0101
        /*03b6*/ 	.byte	0x3f
	.zero		1


	//   ....[52]....
        /*03b8*/ 	.word	0x0000af20
        /*03bc*/ 	.word	0x00000006
        /*03c0*/ 	.word	0x00000000
        /*03c4*/ 	.short	0x010a
        /*03c6*/ 	.byte	0x3f
	.zero		1


	//   ....[53]....
        /*03c8*/ 	.word	0x0000afa0
        /*03cc*/ 	.word	0x00000007
        /*03d0*/ 	.word	0x00000000
        /*03d4*/ 	.short	0x010a
        /*03d6*/ 	.byte	0x3f
	.zero		1


	//   ....[54]....
        /*03d8*/ 	.word	0x0000b030
        /*03dc*/ 	.word	0x00000006
        /*03e0*/ 	.word	0x00000000
        /*03e4*/ 	.short	0x010a
        /*03e6*/ 	.byte	0x3f
	.zero		1


	//   ....[55]....
        /*03e8*/ 	.word	0x0000b0c0
        /*03ec*/ 	.word	0x00000009
        /*03f0*/ 	.word	0x00000000
        /*03f4*/ 	.short	0x010a
        /*03f6*/ 	.byte	0x3f
	.zero		1


	//   ....[56]....
        /*03f8*/ 	.word	0x0000b150
        /*03fc*/ 	.word	0x00000006
        /*0400*/ 	.word	0x00000000
        /*0404*/ 	.short	0x010a
        /*0406*/ 	.byte	0x3f
	.zero		1


	//   ....[57]....
        /*0408*/ 	.word	0x0000b1e0
        /*040c*/ 	.word	0x00000009
        /*0410*/ 	.word	0x00000000
        /*0414*/ 	.short	0x010a
        /*0416*/ 	.byte	0x3f
	.zero		1


	//   ....[58]....
        /*0418*/ 	.word	0x0000b270
        /*041c*/ 	.word	0x00000006
        /*0420*/ 	.word	0x00000000
        /*0424*/ 	.short	0x010a
        /*0426*/ 	.byte	0x3f
	.zero		1


	//   ....[59]....
        /*0428*/ 	.word	0x0000b300
        /*042c*/ 	.word	0x00000009
        /*0430*/ 	.word	0x00000000
        /*0434*/ 	.short	0x010a
        /*0436*/ 	.byte	0x3f
	.zero		1


	//   ....[60]....
        /*0438*/ 	.word	0x0000b390
        /*043c*/ 	.word	0x00000006
        /*0440*/ 	.word	0x00000000
        /*0444*/ 	.short	0x010a
        /*0446*/ 	.byte	0x3f
	.zero		1


	//   ....[61]....
        /*0448*/ 	.word	0x0000b420
        /*044c*/ 	.word	0x00000009
        /*0450*/ 	.word	0x00000000
        /*0454*/ 	.short	0x010a
        /*0456*/ 	.byte	0x3f
	.zero		1


	//   ....[62]....
        /*0458*/ 	.word	0x0000b4b0
        /*045c*/ 	.word	0x00000006
        /*0460*/ 	.word	0x00000000
        /*0464*/ 	.short	0x010a
        /*0466*/ 	.byte	0x3f
	.zero		1


	//   ....[63]....
        /*0468*/ 	.word	0x0000b540
        /*046c*/ 	.word	0x00000009
        /*0470*/ 	.word	0x00000000
        /*0474*/ 	.short	0x010a
        /*0476*/ 	.byte	0x3f
	.zero		1


	//   ....[64]....
        /*0478*/ 	.word	0x0000b5d0
        /*047c*/ 	.word	0x00000006
        /*0480*/ 	.word	0x00000000
        /*0484*/ 	.short	0x010a
        /*0486*/ 	.byte	0x3f
	.zero		1


	//   ....[65]....
        /*0488*/ 	.word	0x0000b660
        /*048c*/ 	.word	0x00000009
        /*0490*/ 	.word	0x00000000
        /*0494*/ 	.short	0x010a
        /*0496*/ 	.byte	0x3f
	.zero		1


	//   ....[66]....
        /*0498*/ 	.word	0x0000b6f0
        /*049c*/ 	.word	0x00000006
        /*04a0*/ 	.word	0x00000000
        /*04a4*/ 	.short	0x010a
        /*04a6*/ 	.byte	0x3f
	.zero		1


	//   ....[67]....
        /*04a8*/ 	.word	0x0000b780
        /*04ac*/ 	.word	0x00000009
        /*04b0*/ 	.word	0x00000000
        /*04b4*/ 	.short	0x010a
        /*04b6*/ 	.byte	0x3f
	.zero		1


	//   ....[68]....
        /*04b8*/ 	.word	0x0000b810
        /*04bc*/ 	.word	0x00000006
        /*04c0*/ 	.word	0x00000000
        /*04c4*/ 	.short	0x010a
        /*04c6*/ 	.byte	0x3f
	.zero		1


	//   ....[69]....
        /*04c8*/ 	.word	0x0000b8a0
        /*04cc*/ 	.word	0x00000009
        /*04d0*/ 	.word	0x00000000
        /*04d4*/ 	.short	0x010a
        /*04d6*/ 	.byte	0x3f
	.zero		1


	//   ....[70]....
        /*04d8*/ 	.word	0x0000b930
        /*04dc*/ 	.word	0x0000000a
        /*04e0*/ 	.word	0x00000000
        /*04e4*/ 	.short	0x010a
        /*04e6*/ 	.byte	0x3f
	.zero		1


	//   ....[71]....
        /*04e8*/ 	.word	0x0000b9c0
        /*04ec*/ 	.word	0x0000000b
        /*04f0*/ 	.word	0x00000000
        /*04f4*/ 	.short	0x010a
        /*04f6*/ 	.byte	0x3f
	.zero		1


	//   ....[72]....
        /*04f8*/ 	.word	0x0000ba50
        /*04fc*/ 	.word	0x00000003
        /*0500*/ 	.word	0x00000000
        /*0504*/ 	.short	0x010a
        /*0506*/ 	.byte	0x3f
	.zero		1


	//   ....[73]....
        /*0508*/ 	.word	0x0000bac0
        /*050c*/ 	.word	0x0000000e
        /*0510*/ 	.word	0x00000000
        /*0514*/ 	.short	0x010a
        /*0516*/ 	.byte	0x3f
	.zero		1


	//   ....[74]....
        /*0518*/ 	.word	0x0000bb20
        /*051c*/ 	.word	0x000000b0
        /*0520*/ 	.word	0x00000000
        /*0524*/ 	.short	0x010a
        /*0526*/ 	.byte	0x3f
	.zero		1


	//   ....[75]....
        /*0528*/ 	.word	0x0000bbf0
        /*052c*/ 	.word	0x00000014
        /*0530*/ 	.word	0x000000a8
        /*0534*/ 	.short	0x010a
        /*0536*/ 	.byte	0x3f
	.zero		1


	//   ....[76]....
        /*0538*/ 	.word	0x0000bcc0
        /*053c*/ 	.word	0x00000006
        /*0540*/ 	.word	0x00000000
        /*0544*/ 	.short	0x010a
        /*0546*/ 	.byte	0x3f
	.zero		1


	//   ....[77]....
        /*0548*/ 	.word	0x0000bd10
        /*054c*/ 	.word	0x00000007
        /*0550*/ 	.word	0x00000000
        /*0554*/ 	.short	0x010a
        /*0556*/ 	.byte	0x3f
	.zero		1


	//   ....[78]....
        /*0558*/ 	.word	0x0000bd60
        /*055c*/ 	.word	0x00000006
        /*0560*/ 	.word	0x00000000
        /*0564*/ 	.short	0x010a
        /*0566*/ 	.byte	0x3f
	.zero		1


	//   ....[79]....
        /*0568*/ 	.word	0x0000bdb0
        /*056c*/ 	.word	0x00000009
        /*0570*/ 	.word	0x00000000
        /*0574*/ 	.short	0x010a
        /*0576*/ 	.byte	0x3f
	.zero		1


	//   ....[80]....
        /*0578*/ 	.word	0x0000be00
        /*057c*/ 	.word	0x00000006
        /*0580*/ 	.word	0x00000000
        /*0584*/ 	.short	0x010a
        /*0586*/ 	.byte	0x3f
	.zero		1


	//   ....[81]....
        /*0588*/ 	.word	0x0000be50
        /*058c*/ 	.word	0x00000009
        /*0590*/ 	.word	0x00000000
        /*0594*/ 	.short	0x010a
        /*0596*/ 	.byte	0x3f
	.zero		1


	//   ....[82]....
        /*0598*/ 	.word	0x0000bea0
        /*059c*/ 	.word	0x00000006
        /*05a0*/ 	.word	0x00000000
        /*05a4*/ 	.short	0x010a
        /*05a6*/ 	.byte	0x3f
	.zero		1


	//   ....[83]....
        /*05a8*/ 	.word	0x0000bef0
        /*05ac*/ 	.word	0x00000009
        /*05b0*/ 	.word	0x00000000
        /*05b4*/ 	.short	0x010a
        /*05b6*/ 	.byte	0x3f
	.zero		1


	//   ....[84]....
        /*05b8*/ 	.word	0x0000bf40
        /*05bc*/ 	.word	0x00000006
        /*05c0*/ 	.word	0x00000000
        /*05c4*/ 	.short	0x010a
        /*05c6*/ 	.byte	0x3f
	.zero		1


	//   ....[85]....
        /*05c8*/ 	.word	0x0000bf90
        /*05cc*/ 	.word	0x00000009
        /*05d0*/ 	.word	0x00000000
        /*05d4*/ 	.short	0x010a
        /*05d6*/ 	.byte	0x3f
	.zero		1


	//   ....[86]....
        /*05d8*/ 	.word	0x0000bfe0
        /*05dc*/ 	.word	0x00000006
        /*05e0*/ 	.word	0x00000000
        /*05e4*/ 	.short	0x010a
        /*05e6*/ 	.byte	0x3f
	.zero		1


	//   ....[87]....
        /*05e8*/ 	.word	0x0000c030
        /*05ec*/ 	.word	0x00000009
        /*05f0*/ 	.word	0x00000000
        /*05f4*/ 	.short	0x010a
        /*05f6*/ 	.byte	0x3f
	.zero		1


	//   ....[88]....
        /*05f8*/ 	.word	0x0000c080
        /*05fc*/ 	.word	0x00000006
        /*0600*/ 	.word	0x00000000
        /*0604*/ 	.short	0x010a
        /*0606*/ 	.byte	0x3f
	.zero		1


	//   ....[89]....
        /*0608*/ 	.word	0x0000c0d0
        /*060c*/ 	.word	0x00000009
        /*0610*/ 	.word	0x00000000
        /*0614*/ 	.short	0x010a
        /*0616*/ 	.byte	0x3f
	.zero		1


	//   ....[90]....
        /*0618*/ 	.word	0x0000c120
        /*061c*/ 	.word	0x00000006
        /*0620*/ 	.word	0x00000000
        /*0624*/ 	.short	0x010a
        /*0626*/ 	.byte	0x3f
	.zero		1


	//   ....[91]....
        /*0628*/ 	.word	0x0000c170
        /*062c*/ 	.word	0x00000009
        /*0630*/ 	.word	0x00000000
        /*0634*/ 	.short	0x010a
        /*0636*/ 	.byte	0x3f
	.zero		1


	//   ....[92]....
        /*0638*/ 	.word	0x0000c1c0
        /*063c*/ 	.word	0x00000006
        /*0640*/ 	.word	0x00000000
        /*0644*/ 	.short	0x010a
        /*0646*/ 	.byte	0x3f
	.zero		1


	//   ....[93]....
        /*0648*/ 	.word	0x0000c210
        /*064c*/ 	.word	0x00000009
        /*0650*/ 	.word	0x00000000
        /*0654*/ 	.short	0x010a
        /*0656*/ 	.byte	0x3f
	.zero		1


	//   ....[94]....
        /*0658*/ 	.word	0x0000c260
        /*065c*/ 	.word	0x0000000a
        /*0660*/ 	.word	0x00000000
        /*0664*/ 	.short	0x010a
        /*0666*/ 	.byte	0x3f
	.zero		1


	//   ....[95]....
        /*0668*/ 	.word	0x0000c2b0
        /*066c*/ 	.word	0x0000000b
        /*0670*/ 	.word	0x00000000
        /*0674*/ 	.short	0x010a
        /*0676*/ 	.byte	0x3f
	.zero		1


	//----- nvinfo : EIATTR_NUM_MBARRIERS
	.align		4
.L_28:
        /*0678*/ 	.byte	0x03, 0x38
        /*067a*/ 	.short	0x002c


	//----- nvinfo : EIATTR_EXIT_INSTR_OFFSETS
	.align		4
        /*067c*/ 	.byte	0x04, 0x1c
        /*067e*/ 	.short	(.L_30 - .L_29)


	//   ....[0]....
.L_29:
        /*0680*/ 	.word	0x00000ba0


	//   ....[1]....
        /*0684*/ 	.word	0x00001390


	//   ....[2]....
        /*0688*/ 	.word	0x00009b90


	//   ....[3]....
        /*068c*/ 	.word	0x0000a0f0


	//   ....[4]....
        /*0690*/ 	.word	0x0000baa0


	//----- nvinfo : EIATTR_MAX_THREADS
	.align		4
.L_30:
        /*0694*/ 	.byte	0x04, 0x05
        /*0696*/ 	.short	(.L_32 - .L_31)
.L_31:
        /*0698*/ 	.word	0x00000180
        /*069c*/ 	.word	0x00000001
        /*06a0*/ 	.word	0x00000001


	//----- nvinfo : EIATTR_CRS_STACK_SIZE
	.align		4
.L_32:
        /*06a4*/ 	.byte	0x04, 0x1e
        /*06a6*/ 	.short	(.L_34 - .L_33)
.L_33:
        /*06a8*/ 	.word	0x00000000


	//----- nvinfo : EIATTR_CBANK_PARAM_SIZE
	.align		4
.L_34:
        /*06ac*/ 	.byte	0x03, 0x19
        /*06ae*/ 	.short	0x0470


	//----- nvinfo : EIATTR_PARAM_CBANK
	.align		4
        /*06b0*/ 	.byte	0x04, 0x0a
        /*06b2*/ 	.short	(.L_36 - .L_35)
	.align		4
.L_35:
        /*06b4*/ 	.word	index@(.nv.constant0._ZN7cutlass13device_kernelINS_4gemm6kernel13GemmUniversalIN4cute5tupleIJiiiiEEENS1_10collective13CollectiveMmaINS1_37MainloopSm90TmaGmmaWarpSpecializedFP8ILi21ENS5_IJNS4_1CILi2EEENSA_ILi1EEESC_EEENS1_35KernelTmaWarpSpecializedCooperativeEEENS5_IJNSA_ILi256EEENSA_ILi80EEENSA_ILi32EEEEEENS_12float_e4m3_tENS5_IJlSC_lEEESK_SL_NS4_8TiledMMAINS4_8MMA_AtomIJNS4_4SM904GMMA30MMA_64x16x32_F32E4M3E4M3_SS_TNILNSP_7ScaleInE1ELSR_1EEEEEENS4_6LayoutISD_NS5_IJSC_NSA_ILi0EEESV_EEEEENS5_IJNS4_10UnderscoreESY_SY_EEEEENS4_13SM90_TMA_LOADENS4_14ComposedLayoutINS4_7SwizzleILi1ELi4ELi3EEENS4_18smem_ptr_flag_bitsILi8EEENSU_INS5_IJNSA_ILi8EEESI_EEENS5_IJSI_SC_EEEEEEEvNS4_8identityENS4_23SM90_TMA_LOAD_MULTICASTES1B_vS1C_EENS_8epilogue10collective6detail29Sm90TmaWarpSpecializedAdapterINS1G_15DefaultEpilogueISK_SL_SL_NS1F_6thread17LinearCombinationISK_Li1EffLNS1K_9ScaleType4KindE0ELNS_15FloatRoundStyleE2ESK_EENS1_15EpilogueDefaultEEEEEvvEEEEvNT_6ParamsE)
        /*06b8*/ 	.short	0x0210
        /*06ba*/ 	.short	0x0470


	//----- nvinfo : EIATTR_SW_WAR
	.align		4
.L_36:
        /*06bc*/ 	.byte	0x04, 0x36
        /*06be*/ 	.short	(.L_38 - .L_37)
.L_37:
        /*06c0*/ 	.word	0x00000008
.L_38:


//--------------------- .nv.callgraph             --------------------------
	.section	.nv.callgraph,"",@"SHT_CUDA_CALLGRAPH"
	.align	4
	.sectionentsize	8
	.align		4
        /*0000*/ 	.word	0x00000000
	.align		4
        /*0004*/ 	.word	0xffffffff
	.align		4
        /*0008*/ 	.word	0x00000000
	.align		4
        /*000c*/ 	.word	0xfffffffe
	.align		4
        /*0010*/ 	.word	0x00000000
	.align		4
        /*0014*/ 	.word	0xfffffffd
	.align		4
        /*0018*/ 	.word	0x00000000
	.align		4
        /*001c*/ 	.word	0xfffffffc


//--------------------- .nv.constant4             --------------------------
	.section	.nv.constant4,"a",@progbits
	.align	8
	.align		8
.nv.constant4:
        /*0000*/ 	.dword	_ZN40_INTERNAL_e16d4a33_4_k_cu_018e50b5_104004cuda3std3__45__cpo5beginE
	.align		8
        /*0008*/ 	.dword	_ZN40_INTERNAL_e16d4a33_4_k_cu_018e50b5_104004cuda3std3__45__cpo3endE
	.align		8
        /*0010*/ 	.dword	_ZN40_INTERNAL_e16d4a33_4_k_cu_018e50b5_104004cuda3std3__45__cpo6cbeginE
	.align		8
        /*0018*/ 	.dword	_ZN40_INTERNAL_e16d4a33_4_k_cu_018e50b5_104004cuda3std3__45__cpo4cendE
	.align		8
        /*0020*/ 	.dword	_ZN40_INTERNAL_e16d4a33_4_k_cu_018e50b5_104004cuda3std3__442_GLOBAL__N__e16d4a33_4_k_cu_018e50b5_104006ignoreE
	.align		8
        /*0028*/ 	.dword	_ZN40_INTERNAL_e16d4a33_4_k_cu_018e50b5_104004cuda3std3__419piecewise_constructE
	.align		8
        /*0030*/ 	.dword	_ZN40_INTERNAL_e16d4a33_4_k_cu_018e50b5_104004cuda3std3__48in_placeE
	.align		8
        /*0038*/ 	.dword	_ZN40_INTERNAL_e16d4a33_4_k_cu_018e50b5_104004cuda3std6ranges3__45__cpo4swapE
	.align		8
        /*0040*/ 	.dword	_ZN40_INTERNAL_e16d4a33_4_k_cu_018e50b5_104004cuda3std6ranges3__45__cpo9iter_moveE
	.align		8
        /*0048*/ 	.dword	_ZN40_INTERNAL_e16d4a33_4_k_cu_018e50b5_104004cute7productE
	.align		8
        /*0050*/ 	.dword	_ZN40_INTERNAL_e16d4a33_4_k_cu_018e50b5_104004cute1_E


//--------------------- .text._ZN7cutlass13device_kernelINS_4gemm6kernel13GemmUniversalIN4cute5tupleIJiiiiEEENS1_10collective13CollectiveMmaINS1_37MainloopSm90TmaGmmaWarpSpecializedFP8ILi21ENS5_IJNS4_1CILi2EEENSA_ILi1EEESC_EEENS1_35KernelTmaWarpSpecializedCooperativeEEENS5_IJNSA_ILi256EEENSA_ILi80EEENSA_ILi32EEEEEENS_12float_e4m3_tENS5_IJlSC_lEEESK_SL_NS4_8TiledMMAINS4_8MMA_AtomIJNS4_4SM904GMMA30MMA_64x16x32_F32E4M3E4M3_SS_TNILNSP_7ScaleInE1ELSR_1EEEEEENS4_6LayoutISD_NS5_IJSC_NSA_ILi0EEESV_EEEEENS5_IJNS4_10UnderscoreESY_SY_EEEEENS4_13SM90_TMA_LOADENS4_14ComposedLayoutINS4_7SwizzleILi1ELi4ELi3EEENS4_18smem_ptr_flag_bitsILi8EEENSU_INS5_IJNSA_ILi8EEESI_EEENS5_IJSI_SC_EEEEEEEvNS4_8identityENS4_23SM90_TMA_LOAD_MULTICASTES1B_vS1C_EENS_8epilogue10collective6detail29Sm90TmaWarpSpecializedAdapterINS1G_15DefaultEpilogueISK_SL_SL_NS1F_6thread17LinearCombinationISK_Li1EffLNS1K_9ScaleType4KindE0ELNS_15FloatRoundStyleE2ESK_EENS1_15EpilogueDefaultEEEEEvvEEEEvNT_6ParamsE --------------------------
	.section	.text._ZN7cutlass13device_kernelINS_4gemm6kernel13GemmUniversalIN4cute5tupleIJiiiiEEENS1_10collective13CollectiveMmaINS1_37MainloopSm90TmaGmmaWarpSpecializedFP8ILi21ENS5_IJNS4_1CILi2EEENSA_ILi1EEESC_EEENS1_35KernelTmaWarpSpecializedCooperativeEEENS5_IJNSA_ILi256EEENSA_ILi80EEENSA_ILi32EEEEEENS_12float_e4m3_tENS5_IJlSC_lEEESK_SL_NS4_8TiledMMAINS4_8MMA_AtomIJNS4_4SM904GMMA30MMA_64x16x32_F32E4M3E4M3_SS_TNILNSP_7ScaleInE1ELSR_1EEEEEENS4_6LayoutISD_NS5_IJSC_NSA_ILi0EEESV_EEEEENS5_IJNS4_10UnderscoreESY_SY_EEEEENS4_13SM90_TMA_LOADENS4_14ComposedLayoutINS4_7SwizzleILi1ELi4ELi3EEENS4_18smem_ptr_flag_bitsILi8EEENSU_INS5_IJNSA_ILi8EEESI_EEENS5_IJSI_SC_EEEEEEEvNS4_8identityENS4_23SM90_TMA_LOAD_MULTICASTES1B_vS1C_EENS_8epilogue10collective6detail29Sm90TmaWarpSpecializedAdapterINS1G_15DefaultEpilogueISK_SL_SL_NS1F_6thread17LinearCombinationISK_Li1EffLNS1K_9ScaleType4KindE0ELNS_15FloatRoundStyleE2ESK_EENS1_15EpilogueDefaultEEEEEvvEEEEvNT_6ParamsE,"ax",@progbits
	.align	128
.text._ZN7cutlass13device_kernelINS_4gemm6kernel13GemmUniversalIN4cute5tupleIJiiiiEEENS1_10collective13CollectiveMmaINS1_37MainloopSm90TmaGmmaWarpSpecializedFP8ILi21ENS5_IJNS4_1CILi2EEENSA_ILi1EEESC_EEENS1_35KernelTmaWarpSpecializedCooperativeEEENS5_IJNSA_ILi256EEENSA_ILi80EEENSA_ILi32EEEEEENS_12float_e4m3_tENS5_IJlSC_lEEESK_SL_NS4_8TiledMMAINS4_8MMA_AtomIJNS4_4SM904GMMA30MMA_64x16x32_F32E4M3E4M3_SS_TNILNSP_7ScaleInE1ELSR_1EEEEEENS4_6LayoutISD_NS5_IJSC_NSA_ILi0EEESV_EEEEENS5_IJNS4_10UnderscoreESY_SY_EEEEENS4_13SM90_TMA_LOADENS4_14ComposedLayoutINS4_7SwizzleILi1ELi4ELi3EEENS4_18smem_ptr_flag_bitsILi8EEENSU_INS5_IJNSA_ILi8EEESI_EEENS5_IJSI_SC_EEEEEEEvNS4_8identityENS4_23SM90_TMA_LOAD_MULTICASTES1B_vS1C_EENS_8epilogue10collective6detail29Sm90TmaWarpSpecializedAdapterINS1G_15DefaultEpilogueISK_SL_SL_NS1F_6thread17LinearCombinationISK_Li1EffLNS1K_9ScaleType4KindE0ELNS_15FloatRoundStyleE2ESK_EENS1_15EpilogueDefaultEEEEEvvEEEEvNT_6ParamsE:
        .type           _ZN7cutlass13device_kernelINS_4gemm6kernel13GemmUniversalIN4cute5tupleIJiiiiEEENS1_10collective13CollectiveMmaINS1_37MainloopSm90TmaGmmaWarpSpecializedFP8ILi21ENS5_IJNS4_1CILi2EEENSA_ILi1EEESC_EEENS1_35KernelTmaWarpSpecializedCooperativeEEENS5_IJNSA_ILi256EEENSA_ILi80EEENSA_ILi32EEEEEENS_12float_e4m3_tENS5_IJlSC_lEEESK_SL_NS4_8TiledMMAINS4_8MMA_AtomIJNS4_4SM904GMMA30MMA_64x16x32_F32E4M3E4M3_SS_TNILNSP_7ScaleInE1ELSR_1EEEEEENS4_6LayoutISD_NS5_IJSC_NSA_ILi0EEESV_EEEEENS5_IJNS4_10UnderscoreESY_SY_EEEEENS4_13SM90_TMA_LOADENS4_14ComposedLayoutINS4_7SwizzleILi1ELi4ELi3EEENS4_18smem_ptr_flag_bitsILi8EEENSU_INS5_IJNSA_ILi8EEESI_EEENS5_IJSI_SC_EEEEEEEvNS4_8identityENS4_23SM90_TMA_LOAD_MULTICASTES1B_vS1C_EENS_8epilogue10collective6detail29Sm90TmaWarpSpecializedAdapterINS1G_15DefaultEpilogueISK_SL_SL_NS1F_6thread17LinearCombinationISK_Li1EffLNS1K_9ScaleType4KindE0ELNS_15FloatRoundStyleE2ESK_EENS1_15EpilogueDefaultEEEEEvvEEEEvNT_6ParamsE,@function
        .size           _ZN7cutlass13device_kernelINS_4gemm6kernel13GemmUniversalIN4cute5tupleIJiiiiEEENS1_10collective13CollectiveMmaINS1_37MainloopSm90TmaGmmaWarpSpecializedFP8ILi21ENS5_IJNS4_1CILi2EEENSA_ILi1EEESC_EEENS1_35KernelTmaWarpSpecializedCooperativeEEENS5_IJNSA_ILi256EEENSA_ILi80EEENSA_ILi32EEEEEENS_12float_e4m3_tENS5_IJlSC_lEEESK_SL_NS4_8TiledMMAINS4_8MMA_AtomIJNS4_4SM904GMMA30MMA_64x16x32_F32E4M3E4M3_SS_TNILNSP_7ScaleInE1ELSR_1EEEEEENS4_6LayoutISD_NS5_IJSC_NSA_ILi0EEESV_EEEEENS5_IJNS4_10UnderscoreESY_SY_EEEEENS4_13SM90_TMA_LOADENS4_14ComposedLayoutINS4_7SwizzleILi1ELi4ELi3EEENS4_18smem_ptr_flag_bitsILi8EEENSU_INS5_IJNSA_ILi8EEESI_EEENS5_IJSI_SC_EEEEEEEvNS4_8identityENS4_23SM90_TMA_LOAD_MULTICASTES1B_vS1C_EENS_8epilogue10collective6detail29Sm90TmaWarpSpecializedAdapterINS1G_15DefaultEpilogueISK_SL_SL_NS1F_6thread17LinearCombinationISK_Li1EffLNS1K_9ScaleType4KindE0ELNS_15FloatRoundStyleE2ESK_EENS1_15EpilogueDefaultEEEEEvvEEEEvNT_6ParamsE,(.L_x_273 - _ZN7cutlass13device_kernelINS_4gemm6kernel13GemmUniversalIN4cute5tupleIJiiiiEEENS1_10collective13CollectiveMmaINS1_37MainloopSm90TmaGmmaWarpSpecializedFP8ILi21ENS5_IJNS4_1CILi2EEENSA_ILi1EEESC_EEENS1_35KernelTmaWarpSpecializedCooperativeEEENS5_IJNSA_ILi256EEENSA_ILi80EEENSA_ILi32EEEEEENS_12float_e4m3_tENS5_IJlSC_lEEESK_SL_NS4_8TiledMMAINS4_8MMA_AtomIJNS4_4SM904GMMA30MMA_64x16x32_F32E4M3E4M3_SS_TNILNSP_7ScaleInE1ELSR_1EEEEEENS4_6LayoutISD_NS5_IJSC_NSA_ILi0EEESV_EEEEENS5_IJNS4_10UnderscoreESY_SY_EEEEENS4_13SM90_TMA_LOADENS4_14ComposedLayoutINS4_7SwizzleILi1ELi4ELi3EEENS4_18smem_ptr_flag_bitsILi8EEENSU_INS5_IJNSA_ILi8EEESI_EEENS5_IJSI_SC_EEEEEEEvNS4_8identityENS4_23SM90_TMA_LOAD_MULTICASTES1B_vS1C_EENS_8epilogue10collective6detail29Sm90TmaWarpSpecializedAdapterINS1G_15DefaultEpilogueISK_SL_SL_NS1F_6thread17LinearCombinationISK_Li1EffLNS1K_9ScaleType4KindE0ELNS_15FloatRoundStyleE2ESK_EENS1_15EpilogueDefaultEEEEEvvEEEEvNT_6ParamsE)
        .other          _ZN7cutlass13device_kernelINS_4gemm6kernel13GemmUniversalIN4cute5tupleIJiiiiEEENS1_10collective13CollectiveMmaINS1_37MainloopSm90TmaGmmaWarpSpecializedFP8ILi21ENS5_IJNS4_1CILi2EEENSA_ILi1EEESC_EEENS1_35KernelTmaWarpSpecializedCooperativeEEENS5_IJNSA_ILi256EEENSA_ILi80EEENSA_ILi32EEEEEENS_12float_e4m3_tENS5_IJlSC_lEEESK_SL_NS4_8TiledMMAINS4_8MMA_AtomIJNS4_4SM904GMMA30MMA_64x16x32_F32E4M3E4M3_SS_TNILNSP_7ScaleInE1ELSR_1EEEEEENS4_6LayoutISD_NS5_IJSC_NSA_ILi0EEESV_EEEEENS5_IJNS4_10UnderscoreESY_SY_EEEEENS4_13SM90_TMA_LOADENS4_14ComposedLayoutINS4_7SwizzleILi1ELi4ELi3EEENS4_18smem_ptr_flag_bitsILi8EEENSU_INS5_IJNSA_ILi8EEESI_EEENS5_IJSI_SC_EEEEEEEvNS4_8identityENS4_23SM90_TMA_LOAD_MULTICASTES1B_vS1C_EENS_8epilogue10collective6detail29Sm90TmaWarpSpecializedAdapterINS1G_15DefaultEpilogueISK_SL_SL_NS1F_6thread17LinearCombinationISK_Li1EffLNS1K_9ScaleType4KindE0ELNS_15FloatRoundStyleE2ESK_EENS1_15EpilogueDefaultEEEEEvvEEEEvNT_6ParamsE,@"STO_CUDA_ENTRY STV_DEFAULT"
_ZN7cutlass13device_kernelINS_4gemm6kernel13GemmUniversalIN4cute5tupleIJiiiiEEENS1_10collective13CollectiveMmaINS1_37MainloopSm90TmaGmmaWarpSpecializedFP8ILi21ENS5_IJNS4_1CILi2EEENSA_ILi1EEESC_EEENS1_35KernelTmaWarpSpecializedCooperativeEEENS5_IJNSA_ILi256EEENSA_ILi80EEENSA_ILi32EEEEEENS_12float_e4m3_tENS5_IJlSC_lEEESK_SL_NS4_8TiledMMAINS4_8MMA_AtomIJNS4_4SM904GMMA30MMA_64x16x32_F32E4M3E4M3_SS_TNILNSP_7ScaleInE1ELSR_1EEEEEENS4_6LayoutISD_NS5_IJSC_NSA_ILi0EEESV_EEEEENS5_IJNS4_10UnderscoreESY_SY_EEEEENS4_13SM90_TMA_LOADENS4_14ComposedLayoutINS4_7SwizzleILi1ELi4ELi3EEENS4_18smem_ptr_flag_bitsILi8EEENSU_INS5_IJNSA_ILi8EEESI_EEENS5_IJSI_SC_EEEEEEEvNS4_8identityENS4_23SM90_TMA_LOAD_MULTICASTES1B_vS1C_EENS_8epilogue10collective6detail29Sm90TmaWarpSpecializedAdapterINS1G_15DefaultEpilogueISK_SL_SL_NS1F_6thread17LinearCombinationISK_Li1EffLNS1K_9ScaleType4KindE0ELNS_15FloatRoundStyleE2ESK_EENS1_15EpilogueDefaultEEEEEvvEEEEvNT_6ParamsE:
[----:B------:R-:W-:Y:S01]  /*0000*/  LDC R1, c[0x0][0x28] ;  /* 0x00000a00ff017b82 */ /* 0x000fe20000000800 */
[----:B------:R-:W0:Y:S01]  /*0010*/  S2R R0, SR_TID.X ;  /* 0x0000000000007919 */ /* 0x000e220000002100 */
[----:B------:R-:W-:Y:S01]  /*0020*/  ELECT P0, URZ, PT ;  /* 0x00000000003f782f */ /* 0x000fe20003800000 */
[----:B------:R-:W-:Y:S01]  /*0030*/  BSSY B0, `(.L_x_0) ;  /* 0x000000f000007945 */ /* 0x000fe20003800000 */
[--C-:B0-----:R-:W-:Y:S02]  /*0040*/  SHF.R.U32.HI R2, RZ, 0x5, R0.reuse ;  /* 0x00000005ff027819 */ /* 0x101fe40000011600 */
[----:B------:R-:W-:-:S03]  /*0050*/  SHF.R.U32.HI R3, RZ, 0x7, R0 ;  /* 0x00000007ff037819 */ /* 0x000fc60000011600 */
[----:B------:R-:W0:Y:S04]  /*0060*/  SHFL.IDX PT, R7, R2, RZ, 0x1f ;  /* 0x00001fff02077589 */ /* 0x000e2800000e0000 */
[----:B------:R-:W1:Y:S01]  /*0070*/  SHFL.IDX PT, R3, R3, RZ, 0x1f ;  /* 0x00001fff03037589 */ /* 0x000e6200000e0000 */
[----:B0-----:R-:W-:-:S13]  /*0080*/  ISETP.NE.OR P0, PT, R7, RZ, !P0 ;  /* 0x000000ff0700720c */ /* 0x001fda0004705670 */
[----:B-1----:R-:W-:Y:S05]  /*0090*/  @P0 BRA `(.L_x_1) ;  /* 0x0000000000200947 */ /* 0x002fea0003800000 */
[----:B------:R-:W-:Y:S02]  /*00a0*/  ULDC.64 UR4, c[0x0][0x198] ;  /* 0x0000660000047ab9 */ /* 0x000fe40000000a00 */
[----:B------:R-:W-:Y:S02]  /*00b0*/  UIADD3 UR6, UP0, UR4, 0xf0, URZ ;  /* 0x000000f004067890 */ /* 0x000fe4000ff1e03f */
[----:B------:R-:W-:Y:S02]  /*00c0*/  UIADD3 UR4, UP1, UR4, 0x1f0, URZ ;  /* 0x000001f004047890 */ /* 0x000fe4000ff3e03f */
[----:B------:R-:W-:Y:S02]  /*00d0*/  UIADD3.X UR7, URZ, UR5, URZ, UP0, !UPT ;  /* 0x000000053f077290 */ /* 0x000fe400087fe43f */
[----:B------:R-:W-:-:S07]  /*00e0*/  UIADD3.X UR5, URZ, UR5, URZ, UP1, !UPT ;  /* 0x000000053f057290 */ /* 0x000fce0008ffe43f */
[----:B------:R0:W-:Y:S02]  /*00f0*/  UTMACCTL.PF [UR6] ;  /* 0x00000000060079b9 */ /* 0x0001e40008040000 */
[----:B------:R0:W-:Y:S02]  /*0100*/  UTMACCTL.PF [UR4] ;  /* 0x00000000040079b9 */ /* 0x0001e40008040000 */
[----:B0-----:R-:W-:Y:S01]  /*0110*/  NOP ;  /* 0x0000000000007918 */ /* 0x001fe20000000000 */
.L_x_1:
[----:B------:R-:W-:Y:S05]  /*0120*/  BSYNC B0 ;  /* 0x0000000000007941 */ /* 0x000fea0003800000 */
.L_x_0:
[----:B------:R-:W0:Y:S02]  /*0130*/  SHFL.IDX PT, R4, R2, RZ, 0x1f ;  /* 0x00001fff02047589 */ /* 0x000e2400000e0000 */
[----:B0-----:R-:W-:-:S13]  /*0140*/  ISETP.NE.AND P0, PT, R4, RZ, PT ;  /* 0x000000ff0400720c */ /* 0x001fda0003f05270 */
[----:B------:R-:W-:Y:S05]  /*0150*/  @P0 BRA `(.L_x_2) ;  /* 0x0000000000ec0947 */ /* 0x000fea0003800000 */
[----:B------:R-:W-:Y:S01]  /*0160*/  ELECT P0, URZ, PT ;  /* 0x00000000003f782f */ /* 0x000fe20003800000 */
[----:B------:R-:W-:-:S12]  /*0170*/  BSSY B0, `(.L_x_2) ;  /* 0x0000039000007945 */ /* 0x000fd80003800000 */
[----:B------:R-:W-:Y:S05]  /*0180*/  @!P0 BRA `(.L_x_3) ;  /* 0x0000000000dc8947 */ /* 0x000fea0003800000 */
[----:B------:R-:W0:Y:S01]  /*0190*/  S2UR UR8, SR_CgaCtaId ;  /* 0x00000000000879c3 */ /* 0x000e220000008800 */
[----:B------:R-:W-:Y:S01]  /*01a0*/  UMOV UR4, 0x400 ;  /* 0x0000040000047882 */ /* 0x000fe20000000000 */
[----:B------:R-:W-:Y:S01]  /*01b0*/  UMOV UR5, 0x1 ;  /* 0x0000000100057882 */ /* 0x000fe20000000000 */
[----:B------:R-:W-:Y:S02]  /*01c0*/  UMOV UR6, 0x4 ;  /* 0x0000000400067882 */ /* 0x000fe40000000000 */
[----:B------:R-:W-:-:S04]  /*01d0*/  UIADD3 UR6, -UR6, 0x100000, URZ ;  /* 0x0010000006067890 */ /* 0x000fc8000fffe13f */
[----:B------:R-:W-:Y:S02]  /*01e0*/  USHF.L.U32 UR7, UR6, 0xb, URZ ;  /* 0x0000000b06077899 */ /* 0x000fe4000800063f */
[----:B------:R-:W-:Y:S02]  /*01f0*/  USHF.L.U32 UR6, UR6, 0x1, URZ ;  /* 0x0000000106067899 */ /* 0x000fe4000800063f */
[----:B0-----:R-:W-:Y:S02]  /*0200*/  ULEA UR8, UR8, UR4, 0x18 ;  /* 0x0000000408087291 */ /* 0x001fe4000f8ec03f */
[----:B------:R-:W-:-:S04]  /*0210*/  UIADD3 UR4, -UR5, 0x100000, URZ ;  /* 0x0010000005047890 */ /* 0x000fc8000fffe13f */
[----:B------:R-:W-:Y:S02]  /*0220*/  USHF.L.U32 UR5, UR4, 0xb, URZ ;  /* 0x0000000b04057899 */ /* 0x000fe4000800063f */
[----:B------:R-:W-:Y:S01]  /*0230*/  USHF.L.U32 UR4, UR4, 0x1, URZ ;  /* 0x0000000104047899 */ /* 0x000fe2000800063f */
[----:B------:R-:W0:Y:S11]  /*0240*/  FENCE.VIEW.ASYNC.S ;  /* 0x00000000000073c6 */ /* 0x000e360000000000 */
[----:B0-----:R0:W1:Y:S01]  /*0250*/  SYNCS.EXCH.64 URZ, [UR8], UR4 ;  /* 0x00000004083f75b2 */ /* 0x0010620008000100 */
[----:B------:R0:W2:Y:S01]  /*0260*/  SYNCS.EXCH.64 URZ, [UR8+0xa8], UR6 ;  /* 0x0000a806083f75b2 */ /* 0x0000a20008000100 */
[----:B------:R0:W3:Y:S01]  /*0270*/  SYNCS.EXCH.64 URZ, [UR8+0x8], UR4 ;  /* 0x00000804083f75b2 */ /* 0x0000e20008000100 */
[----:B------:R0:W4:Y:S01]  /*0280*/  SYNCS.EXCH.64 URZ, [UR8+0xb0], UR6 ;  /* 0x0000b006083f75b2 */ /* 0x0001220008000100 */
[----:B------:R0:W0:Y:S01]  /*0290*/  SYNCS.EXCH.64 URZ, [UR8+0x10], UR4 ;  /* 0x00001004083f75b2 */ /* 0x0000220008000100 */
        /* <DEDUP_REMOVED lines=37> */
[----:B-1234-:R-:W-:Y:S01]  /*04f0*/  NOP ;  /* 0x0000000000007918 */ /* 0x01efe20000000000 */
.L_x_3:
[----:B0-----:R-:W-:Y:S05]  /*0500*/  BSYNC B0 ;  /* 0x0000000000007941 */ /* 0x001fea0003800000 */
.L_x_2:
[----:B------:R-:W-:Y:S01]  /*0510*/  SHF.R.S32.HI R5, RZ, 0x1f, R0 ;  /* 0x0000001fff057819 */ /* 0x000fe20000011400 */
[----:B------:R-:W0:Y:S01]  /*0520*/  SHFL.IDX PT, R2, R2, RZ, 0x1f ;  /* 0x00001fff02027589 */ /* 0x000e2200000e0000 */
[----:B------:R-:W1:Y:S01]  /*0530*/  S2UR UR8, SR_CTAID.X ;  /* 0x00000000000879c3 */ /* 0x000e620000002500 */
[----:B------:R-:W-:Y:S02]  /*0540*/  ELECT P0, URZ, PT ;  /* 0x00000000003f782f */ /* 0x000fe40003800000 */
[----:B------:R-:W-:Y:S01]  /*0550*/  LEA.HI R5, R5, R0, RZ, 0x7 ;  /* 0x0000000005057211 */ /* 0x000fe200078f38ff */
[----:B------:R-:W2:Y:S01]  /*0560*/  S2R R10, SR_CTAID.Y ;  /* 0x00000000000a7919 */ /* 0x000ea20000002600 */
[----:B------:R-:W-:Y:S01]  /*0570*/  SHF.R.S32.HI R13, RZ, 0x1f, R4 ;  /* 0x0000001fff0d7819 */ /* 0x000fe20000011404 */
[----:B------:R-:W-:Y:S01]  /*0580*/  ULDC UR4, c[0x0][0x150] ;  /* 0x0000540000047ab9 */ /* 0x000fe20000000800 */
[----:B------:R-:W-:Y:S01]  /*0590*/  LOP3.LUT R5, R5, 0xffffff80, RZ, 0xc0, !PT ;  /* 0xffffff8005057812 */ /* 0x000fe200078ec0ff */
[----:B------:R-:W-:Y:S01]  /*05a0*/  VIADD R16, R3, 0xffffffff ;  /* 0xffffffff03107836 */ /* 0x000fe20000000000 */
[----:B------:R-:W-:Y:S01]  /*05b0*/  LEA.HI R13, R13, R4, RZ, 0x2 ;  /* 0x000000040d0d7211 */ /* 0x000fe200078f10ff */
[----:B------:R-:W3:Y:S01]  /*05c0*/  LDC R12, c[0x0][0x144] ;  /* 0x00005100ff0c7b82 */ /* 0x000ee20000000800 */
[----:B------:R-:W-:Y:S01]  /*05d0*/  NOP ;  /* 0x0000000000007918 */ /* 0x000fe20000000000 */
[----:B------:R-:W-:Y:S01]  /*05e0*/  IMAD.IADD R5, R0, 0x1, -R5 ;  /* 0x0000000100057824 */ /* 0x000fe200078e0a05 */
[----:B------:R-:W-:Y:S01]  /*05f0*/  LOP3.LUT R13, R13, 0x3ffffffc, RZ, 0xc0, !PT ;  /* 0x3ffffffc0d0d7812 */ /* 0x000fe200078ec0ff */
[----:B------:R-:W-:Y:S01]  /*0600*/  NOP ;  /* 0x0000000000007918 */ /* 0x000fe20000000000 */
[----:B------:R-:W-:-:S02]  /*0610*/  ISETP.GE.U32.AND P6, PT, R16, 0x2, PT ;  /* 0x000000021000780c */ /* 0x000fc40003fc6070 */
[----:B------:R-:W-:Y:S01]  /*0620*/  SHF.R.S32.HI R6, RZ, 0x1f, R5 ;  /* 0x0000001fff067819 */ /* 0x000fe20000011405 */
[----:B------:R-:W-:Y:S01]  /*0630*/  IMAD.IADD R4, R4, 0x1, -R13 ;  /* 0x0000000104047824 */ /* 0x000fe200078e0a0d */
[----:B------:R-:W4:Y:S01]  /*0640*/  LDC R14, c[0x0][0x140] ;  /* 0x00005000ff0e7b82 */ /* 0x000f220000000800 */
[----:B------:R-:W-:Y:S02]  /*0650*/  ISETP.NE.AND P3, PT, R3, RZ, PT ;  /* 0x000000ff0300720c */ /* 0x000fe40003f65270 */
[----:B------:R-:W-:Y:S02]  /*0660*/  LEA.HI R6, R6, R5, RZ, 0x3 ;  /* 0x0000000506067211 */ /* 0x000fe400078f18ff */
[----:B0-----:R-:W-:Y:S02]  /*0670*/  ISETP.NE.OR P0, PT, R2, RZ, !P0 ;  /* 0x000000ff0200720c */ /* 0x001fe40004705670 */
[--C-:B------:R-:W-:Y:S01]  /*0680*/  SHF.R.S32.HI R2, RZ, 0x3, R6.reuse ;  /* 0x00000003ff027819 */ /* 0x100fe20000011406 */
[----:B------:R-:W0:Y:S01]  /*0690*/  LDC R13, c[0x0][0x148] ;  /* 0x00005200ff0d7b82 */ /* 0x000e220000000800 */
[----:B------:R-:W-:-:S02]  /*06a0*/  SHF.R.S32.HI R9, RZ, 0x1f, R6 ;  /* 0x0000001fff097819 */ /* 0x000fc40000011406 */
[----:B-1----:R-:W-:Y:S02]  /*06b0*/  I2FP.F32.U32 R6, UR8 ;  /* 0x0000000800067c45 */ /* 0x002fe40008201000 */
[----:B------:R-:W-:-:S03]  /*06c0*/  LEA.HI R9, R9, R2, RZ, 0x2 ;  /* 0x0000000209097211 */ /* 0x000fc600078f10ff */
[----:B------:R-:W-:Y:S01]  /*06d0*/  FMUL R6, R6, UR4 ;  /* 0x0000000406067c20 */ /* 0x000fe20008400000 */
[----:B------:R-:W-:Y:S01]  /*06e0*/  LOP3.LUT R9, R9, 0xfffffffc, RZ, 0xc0, !PT ;  /* 0xfffffffc09097812 */ /* 0x000fe200078ec0ff */
[----:B------:R-:W-:Y:S01]  /*06f0*/  VOTEU.ALL UP0, P0 ;  /* 0x00000000003f7886 */ /* 0x000fe20000000000 */
[----:B--2---:R-:W-:Y:S01]  /*0700*/  I2FP.F32.U32 R8, R10 ;  /* 0x0000000a00087245 */ /* 0x004fe20000201000 */
[----:B------:R-:W-:Y:S01]  /*0710*/  ULDC UR4, c[0x0][0x154] ;  /* 0x0000550000047ab9 */ /* 0x000fe20000000800 */
[----:B------:R-:W-:Y:S01]  /*0720*/  VOTEU.ALL UP1, P0 ;  /* 0x00000000003f7886 */ /* 0x000fe20000020000 */
[----:B------:R-:W1:Y:S01]  /*0730*/  F2I.U32.TRUNC.NTZ R6, R6 ;  /* 0x0000000600067305 */ /* 0x000e62000020f000 */
[----:B------:R-:W-:Y:S01]  /*0740*/  IMAD.IADD R9, R2, 0x1, -R9 ;  /* 0x0000000102097824 */ /* 0x000fe200078e0a09 */
[----:B------:R-:W2:Y:S01]  /*0750*/  @!UP0 S2UR UR7, SR_CgaCtaId ;  /* 0x00000000000789c3 */ /* 0x000ea20000008800 */
[----:B------:R-:W-:Y:S01]  /*0760*/  FMUL R8, R8, UR4 ;  /* 0x0000000408087c20 */ /* 0x000fe20008400000 */
[----:B------:R-:W-:Y:S01]  /*0770*/  UMOV UR4, 0x20 ;  /* 0x0000002000047882 */ /* 0x000fe20000000000 */
[----:B------:R-:W-:Y:S01]  /*0780*/  IMAD R4, R4, 0x4, R9 ;  /* 0x0000000404047824 */ /* 0x000fe200078e0209 */
[----:B------:R-:W-:Y:S01]  /*0790*/  @!UP0 UMOV UR6, 0x400 ;  /* 0x0000040000068882 */ /* 0x000fe20000000000 */
[----:B------:R-:W-:-:S04]  /*07a0*/  @!UP0 UIADD3 UR4, -UR4, 0x100000, URZ ;  /* 0x0010000004048890 */ /* 0x000fc8000fffe13f */
[----:B------:R-:W-:Y:S02]  /*07b0*/  @!UP0 USHF.L.U32 UR5, UR4, 0xb, URZ ;  /* 0x0000000b04058899 */ /* 0x000fe4000800063f */
[----:B------:R-:W-:Y:S01]  /*07c0*/  @!UP0 USHF.L.U32 UR4, UR4, 0x1, URZ ;  /* 0x0000000104048899 */ /* 0x000fe2000800063f */
[----:B----4-:R-:W-:Y:S01]  /*07d0*/  ISETP.EQ.U32.AND P2, PT, R14, 0x1, PT ;  /* 0x000000010e00780c */ /* 0x010fe20003f42070 */
[----:B------:R-:W4:Y:S01]  /*07e0*/  F2I.U32.TRUNC.NTZ R8, R8 ;  /* 0x0000000800087305 */ /* 0x000f22000020f000 */
[----:B------:R-:W-:-:S04]  /*07f0*/  LEA.HI R2, R4, R4, RZ, 0x1 ;  /* 0x0000000404027211 */ /* 0x000fc800078f08ff */
[----:B------:R-:W-:Y:S01]  /*0800*/  LOP3.LUT R9, R2, 0xfffffffe, RZ, 0xc0, !PT ;  /* 0xfffffffe02097812 */ /* 0x000fe200078ec0ff */
[----:B-1----:R-:W-:Y:S01]  /*0810*/  IMAD.MOV R15, RZ, RZ, -R6 ;  /* 0x000000ffff0f7224 */ /* 0x002fe200078e0a06 */
[----:B------:R-:W-:-:S03]  /*0820*/  SHF.R.S32.HI R2, RZ, 0x1f, R7 ;  /* 0x0000001fff027819 */ /* 0x000fc60000011407 */
[----:B---3--:R-:W-:Y:S01]  /*0830*/  IMAD R12, R12, R15, UR8 ;  /* 0x000000080c0c7e24 */ /* 0x008fe2000f8e020f */
[----:B------:R-:W-:Y:S01]  /*0840*/  LEA.HI R2, R2, R7, RZ, 0x2 ;  /* 0x0000000702027211 */ /* 0x000fe200078f10ff */
[----:B------:R-:W-:-:S03]  /*0850*/  IMAD.IADD R9, R4, 0x1, -R9 ;  /* 0x0000000104097824 */ /* 0x000fc600078e0a09 */
[----:B------:R-:W-:Y:S01]  /*0860*/  LOP3.LUT R2, R2, 0xfffffffc, RZ, 0xc0, !PT ;  /* 0xfffffffc02027812 */ /* 0x000fe200078ec0ff */
[----:B----4-:R-:W-:Y:S01]  /*0870*/  IMAD.MOV R20, RZ, RZ, -R8 ;  /* 0x000000ffff147224 */ /* 0x010fe200078e0a08 */
[----:B------:R-:W-:Y:S01]  /*0880*/  ISETP.NE.AND P4, PT, R9, R12, PT ;  /* 0x0000000c0900720c */ /* 0x000fe20003f85270 */
[C---:B------:R-:W-:Y:S01]  /*0890*/  IMAD.SHL.U32 R9, R4.reuse, 0x4, RZ ;  /* 0x0000000404097824 */ /* 0x040fe200078e00ff */
[----:B--2---:R-:W-:Y:S01]  /*08a0*/  @!UP0 ULEA UR6, UR7, UR6, 0x18 ;  /* 0x0000000607068291 */ /* 0x004fe2000f8ec03f */
[----:B------:R-:W-:Y:S01]  /*08b0*/  IMAD.IADD R7, R7, 0x1, -R2 ;  /* 0x0000000107077824 */ /* 0x000fe200078e0a02 */
[----:B------:R-:W-:Y:S01]  /*08c0*/  VOTEU.ALL UP0, P0 ;  /* 0x00000000003f7886 */ /* 0x000fe20000000000 */
[----:B------:R-:W-:Y:S01]  /*08d0*/  LOP3.LUT P0, RZ, R5, 0x7, RZ, 0xc0, !PT ;  /* 0x0000000705ff7812 */ /* 0x000fe2000780c0ff */
[----:B------:R-:W-:Y:S01]  /*08e0*/  IMAD.MOV.U32 R5, RZ, RZ, 0x1 ;  /* 0x00000001ff057424 */ /* 0x000fe200078e00ff */
[----:B------:R-:W-:Y:S01]  /*08f0*/  LOP3.LUT R6, R4, 0xc, R9, 0x78, !PT ;  /* 0x0000000c04067812 */ /* 0x000fe200078e7809 */
[----:B0-----:R-:W-:Y:S01]  /*0900*/  IMAD R9, R13, R20, R10 ;  /* 0x000000140d097224 */ /* 0x001fe200078e020a */
[----:B------:R-:W-:-:S02]  /*0910*/  ISETP.NE.AND P1, PT, R7, 0x3, PT ;  /* 0x000000030700780c */ /* 0x000fc40003f25270 */
[C---:B------:R-:W-:Y:S02]  /*0920*/  ISETP.LT.U32.AND P0, PT, R6.reuse, 0x2, !P0 ;  /* 0x000000020600780c */ /* 0x040fe40004701070 */
[----:B------:R-:W-:Y:S01]  /*0930*/  @P4 LEA.HI R2, R6, R6, RZ, 0x1 ;  /* 0x0000000606024211 */ /* 0x000fe200078f08ff */
[----:B------:R-:W0:Y:S02]  /*0940*/  FENCE.VIEW.ASYNC.S ;  /* 0x00000000000073c6 */ /* 0x000e240000000000 */
[----:B0-----:R0:W1:Y:S01]  /*0950*/  @!UP0 SYNCS.EXCH.64 URZ, [UR6+0x160], UR4 ;  /* 0x00016004063f85b2 */ /* 0x0010620008000100 */
[----:B------:R-:W-:Y:S02]  /*0960*/  ISETP.EQ.OR P1, PT, R7, RZ, !P1 ;  /* 0x000000ff0700720c */ /* 0x000fe40004f22670 */
[----:B------:R-:W-:Y:S02]  /*0970*/  @P4 SHF.R.S32.HI R2, RZ, 0x1, R2 ;  /* 0x00000001ff024819 */ /* 0x000fe40000011402 */
[----:B------:R-:W-:-:S02]  /*0980*/  ISETP.EQ.AND P1, PT, R3, RZ, P1 ;  /* 0x000000ff0300720c */ /* 0x000fc40000f22270 */
[----:B------:R-:W-:Y:S02]  /*0990*/  @P4 ISETP.NE.AND P5, PT, R2, R9, PT ;  /* 0x000000090200420c */ /* 0x000fe40003fa5270 */
[----:B------:R-:W-:Y:S02]  /*09a0*/  SEL R2, RZ, 0x1, !P0 ;  /* 0x00000001ff027807 */ /* 0x000fe40004000000 */
[----:B------:R-:W-:Y:S02]  /*09b0*/  @P4 SEL R5, RZ, 0x1, P5 ;  /* 0x00000001ff054807 */ /* 0x000fe40002800000 */
[----:B------:R-:W-:Y:S02]  /*09c0*/  SEL R4, RZ, 0x1, !P1 ;  /* 0x00000001ff047807 */ /* 0x000fe40004800000 */
[----:B------:R-:W-:Y:S01]  /*09d0*/  LOP3.LUT R5, R5, R2, RZ, 0xc0, !PT ;  /* 0x0000000205057212 */ /* 0x000fe200078ec0ff */
[----:B------:R0:W2:Y:S01]  /*09e0*/  @!UP1 SYNCS.EXCH.64 URZ, [UR6+0x168], UR4 ;  /* 0x00016804063f95b2 */ /* 0x0000a20008000100 */
[----:B------:R-:W-:Y:S01]  /*09f0*/  SEL R4, R4, 0x2, P6 ;  /* 0x0000000204047807 */ /* 0x000fe20003000000 */
[----:B------:R-:W-:Y:S01]  /*0a00*/  NOP ;  /* 0x0000000000007918 */ /* 0x000fe20000000000 */
[----:B------:R-:W-:Y:S05]  /*0a10*/  @!P2 BRA `(.L_x_4) ;  /* 0x000000000008a947 */ /* 0x000fea0003800000 */
[----:B-12---:R-:W-:Y:S01]  /*0a20*/  UCGABAR_ARV ;  /* 0x00000000000079c7 */ /* 0x006fe20008000000 */
[----:B------:R-:W-:Y:S05]  /*0a30*/  BRA `(.L_x_5) ;  /* 0x0000000000047947 */ /* 0x000fea0003800000 */
.L_x_4:
[----:B-12---:R-:W-:Y:S01]  /*0a40*/  NOP ;  /* 0x0000000000007918 */ /* 0x006fe20000000000 */
.L_x_5:
[----:B------:R-:W1:Y:S01]  /*0a50*/  LDC R2, c[0x0][0x65c] ;  /* 0x00019700ff027b82 */ /* 0x000e620000000800 */
[----:B------:R-:W-:Y:S01]  /*0a60*/  IMAD.MOV.U32 R3, RZ, RZ, RZ ;  /* 0x000000ffff037224 */ /* 0x000fe200078e00ff */
[----:B-1----:R-:W-:Y:S01]  /*0a70*/  ISETP.NE.AND P4, PT, R2, 0x1, PT ;  /* 0x000000010200780c */ /* 0x002fe20003f85270 */
[----:B------:R-:W-:-:S12]  /*0a80*/  IMAD.U32 R2, RZ, RZ, UR8 ;  /* 0x00000008ff027e24 */ /* 0x000fd8000f8e00ff */
[----:B------:R-:W1:Y:S01]  /*0a90*/  @P4 LDC R15, c[0x0][0x10] ;  /* 0x00000400ff0f4b82 */ /* 0x000e620000000800 */
[----:B------:R-:W-:Y:S02]  /*0aa0*/  @P4 IMAD.MOV.U32 R11, RZ, RZ, RZ ;  /* 0x000000ffff0b4224 */ /* 0x000fe400078e00ff */
[----:B------:R-:W-:-:S05]  /*0ab0*/  @P4 IMAD.MOV.U32 R17, RZ, RZ, RZ ;  /* 0x000000ffff114224 */ /* 0x000fca00078e00ff */
[----:B------:R-:W2:Y:S01]  /*0ac0*/  @!P4 LDC R9, c[0x0][0xc] ;  /* 0x00000300ff09cb82 */ /* 0x000ea20000000800 */
[----:B-1----:R-:W-:-:S04]  /*0ad0*/  @P4 IMAD.WIDE.U32 R14, R15, UR8, R10 ;  /* 0x000000080f0e4c25 */ /* 0x002fc8000f8e000a */
[----:B--2---:R-:W-:-:S04]  /*0ae0*/  @!P4 IMAD.WIDE.U32 R8, R10, R9, R2 ;  /* 0x000000090a08c225 */ /* 0x004fc800078e0002 */
[----:B------:R-:W-:Y:S02]  /*0af0*/  @P4 IMAD.MOV.U32 R2, RZ, RZ, R14 ;  /* 0x000000ffff024224 */ /* 0x000fe400078e000e */
[----:B------:R-:W-:Y:S02]  /*0b00*/  @P4 IMAD.IADD R3, R15, 0x1, R17 ;  /* 0x000000010f034824 */ /* 0x000fe400078e0211 */
[----:B------:R-:W-:Y:S02]  /*0b10*/  @!P4 IMAD.MOV.U32 R2, RZ, RZ, R8 ;  /* 0x000000ffff02c224 */ /* 0x000fe400078e0008 */
[----:B------:R-:W-:Y:S01]  /*0b20*/  @!P4 IMAD.MOV.U32 R3, RZ, RZ, R9 ;  /* 0x000000ffff03c224 */ /* 0x000fe200078e0009 */
[----:B------:R-:W-:Y:S06]  /*0b30*/  @!P2 BRA `(.L_x_6) ;  /* 0x00000000000ca947 */ /* 0x000fec0003800000 */
[----:B------:R-:W-:Y:S01]  /*0b40*/  UCGABAR_WAIT ;  /* 0x0000000000007dc7 */ /* 0x000fe20008000000 */
[----:B------:R-:W-:Y:S01]  /*0b50*/  CCTL.IVALL ;  /* 0x00000000ff00798f */ /* 0x000fe20002000000 */
[----:B------:R-:W-:Y:S05]  /*0b60*/  BRA `(.L_x_7) ;  /* 0x0000000000047947 */ /* 0x000fea0003800000 */
.L_x_6:
[----:B------:R-:W-:Y:S06]  /*0b70*/  BAR.SYNC.DEFER_BLOCKING 0x0 ;  /* 0x0000000000007b1d */ /* 0x000fec0000010000 */
.L_x_7:
[----:B------:R-:W-:Y:S05]  /*0b80*/  @!P3 BRA `(.L_x_8) ;  /* 0x000000900004b947 */ /* 0x000fea0003800000 */
[----:B------:R-:W-:-:S13]  /*0b90*/  ISETP.GT.U32.AND P0, PT, R16, 0x1, PT ;  /* 0x000000011000780c */ /* 0x000fda0003f04070 */
[----:B0-----:R-:W-:Y:S05]  /*0ba0*/  @P0 EXIT ;  /* 0x000000000000094d */ /* 0x001fea0003800000 */
[----:B------:R-:W-:Y:S01]  /*0bb0*/  ULDC.64 UR4, c[0x0][0x650] ;  /* 0x0001940000047ab9 */ /* 0x000fe20000000a00 */
[----:B------:R-:W-:Y:S01]  /*0bc0*/  PRMT R14, RZ, 0x7610, R14 ;  /* 0x00007610ff0e7816 */ /* 0x000fe2000000000e */
[----:B------:R-:W-:Y:S01]  /*0bd0*/  IMAD.MOV.U32 R9, RZ, RZ, -0x1 ;  /* 0xffffffffff097424 */ /* 0x000fe200078e00ff */
[----:B------:R-:W-:Y:S01]  /*0be0*/  ISETP.GE.U32.AND P0, PT, R2, UR4, PT ;  /* 0x0000000402007c0c */ /* 0x000fe2000bf06070 */
[----:B------:R-:W-:Y:S02]  /*0bf0*/  IMAD.MOV.U32 R8, RZ, RZ, -0x1 ;  /* 0xffffffffff087424 */ /* 0x000fe400078e00ff */
[----:B------:R-:W-:Y:S01]  /*0c00*/  IMAD.MOV.U32 R7, RZ, RZ, -0x1 ;  /* 0xffffffffff077424 */ /* 0x000fe200078e00ff */
[----:B------:R-:W-:-:S13]  /*0c10*/  ISETP.GE.U32.AND.EX P0, PT, R3, UR5, PT, P0 ;  /* 0x0000000503007c0c */ /* 0x000fda000bf06100 */
[----:B------:R-:W-:Y:S05]  /*0c20*/  @P0 BRA `(.L_x_9) ;  /* 0x0000000400280947 */ /* 0x000fea0003800000 */
[----:B------:R-:W0:Y:S01]  /*0c30*/  LDC.64 R22, c[0x0][0x628] ;  /* 0x00018a00ff167b82 */ /* 0x000e220000000a00 */
[----:B------:R-:W-:Y:S02]  /*0c40*/  IMAD.MOV.U32 R8, RZ, RZ, R2 ;  /* 0x000000ffff087224 */ /* 0x000fe400078e0002 */
[----:B------:R-:W-:-:S05]  /*0c50*/  IMAD.MOV.U32 R9, RZ, RZ, R3 ;  /* 0x000000ffff097224 */ /* 0x000fca00078e0003 */
[----:B------:R-:W1:Y:S08]  /*0c60*/  LDC R18, c[0x0][0x630] ;  /* 0x00018c00ff127b82 */ /* 0x000e700000000800 */
[----:B------:R-:W2:Y:S01]  /*0c70*/  LDC.64 R24, c[0x0][0x620] ;  /* 0x00018800ff187b82 */ /* 0x000ea20000000a00 */
[----:B0-----:R-:W-:-:S04]  /*0c80*/  ISETP.NE.U32.AND P0, PT, R22, RZ, PT ;  /* 0x000000ff1600720c */ /* 0x001fc80003f05070 */
[----:B------:R-:W-:-:S13]  /*0c90*/  ISETP.NE.AND.EX P0, PT, R23, RZ, PT, P0 ;  /* 0x000000ff1700720c */ /* 0x000fda0003f05300 */
[----:B-12---:R-:W-:Y:S05]  /*0ca0*/  @!P0 BRA `(.L_x_10) ;  /* 0x0000000000288947 */ /* 0x006fea0003800000 */
[----:B------:R-:W0:Y:S02]  /*0cb0*/  LDC R7, c[0x0][0x634] ;  /* 0x00018d00ff077b82 */ /* 0x000e240000000800 */
[----:B0-----:R-:W-:-:S05]  /*0cc0*/  IADD3 R7, P0, R2, R7, RZ ;  /* 0x0000000702077210 */ /* 0x001fca0007f1e0ff */
[----:B------:R-:W-:-:S04]  /*0cd0*/  IMAD.X R19, RZ, RZ, R3, P0 ;  /* 0x000000ffff137224 */ /* 0x000fc800000e0603 */
[----:B------:R-:W-:-:S04]  /*0ce0*/  IMAD.WIDE.U32 R8, R19, R22, RZ ;  /* 0x0000001613087225 */ /* 0x000fc800078e00ff */
[----:B------:R-:W-:-:S04]  /*0cf0*/  IMAD.WIDE.U32 R14, P0, R7, R23, R8 ;  /* 0x00000017070e7225 */ /* 0x000fc80007800008 */
[----:B------:R-:W-:-:S04]  /*0d00*/  IMAD.WIDE.U32 R8, R7, R22, RZ ;  /* 0x0000001607087225 */ /* 0x000fc800078e00ff */
[----:B------:R-:W-:Y:S01]  /*0d10*/  IMAD.X R17, RZ, RZ, RZ, P0 ;  /* 0x000000ffff117224 */ /* 0x000fe200000e06ff */
[----:B------:R-:W-:Y:S01]  /*0d20*/  IADD3 RZ, P0, R9, R14, RZ ;  /* 0x0000000e09ff7210 */ /* 0x000fe20007f1e0ff */
[----:B------:R-:W-:-:S04]  /*0d30*/  IMAD.MOV.U32 R16, RZ, RZ, R15 ;  /* 0x000000ffff107224 */ /* 0x000fc800078e000f */
[----:B------:R-:W-:-:S08]  /*0d40*/  IMAD.WIDE.U32.X R8, R19, R23, R16, P0 ;  /* 0x0000001713087225 */ /* 0x000fd000000e0410 */
.L_x_10:
[----:B------:R-:W0:Y:S01]  /*0d50*/  LDC.64 R22, c[0x0][0x640] ;  /* 0x00019000ff167b82 */ /* 0x000e220000000a00 */
[--C-:B------:R-:W-:Y:S01]  /*0d60*/  SHF.R.U64 R27, R8, R18, R9.reuse ;  /* 0x00000012081b7219 */ /* 0x100fe20000001209 */
[----:B------:R-:W-:Y:S01]  /*0d70*/  IMAD R29, R13, R20, R10 ;  /* 0x000000140d1d7224 */ /* 0x000fe200078e020a */
[----:B------:R-:W-:Y:S02]  /*0d80*/  SHF.R.U32.HI R7, RZ, R18, R9 ;  /* 0x00000012ff077219 */ /* 0x000fe40000011609 */
[----:B------:R-:W-:-:S03]  /*0d90*/  IADD3 R11, P0, RZ, -R27, RZ ;  /* 0x8000001bff0b7210 */ /* 0x000fc60007f1e0ff */
[----:B------:R-:W1:Y:S02]  /*0da0*/  LDC R16, c[0x0][0x618] ;  /* 0x00018600ff107b82 */ /* 0x000e640000000800 */
[----:B------:R-:W-:Y:S02]  /*0db0*/  IMAD.X R7, RZ, RZ, ~R7, P0 ;  /* 0x000000ffff077224 */ /* 0x000fe400000e0e07 */
[----:B------:R-:W-:-:S04]  /*0dc0*/  IMAD.WIDE.U32 R8, R11, R24, R2 ;  /* 0x000000180b087225 */ /* 0x000fc800078e0002 */
[----:B------:R-:W2:Y:S01]  /*0dd0*/  LDC R15, c[0x0][0x608] ;  /* 0x00018200ff0f7b82 */ /* 0x000ea20000000800 */
[----:B------:R-:W-:-:S04]  /*0de0*/  IMAD R14, R7, R24, RZ ;  /* 0x00000018070e7224 */ /* 0x000fc800078e02ff */
[----:B------:R-:W-:Y:S02]  /*0df0*/  IMAD R7, R11, R25, R14 ;  /* 0x000000190b077224 */ /* 0x000fe400078e020e */
[----:B------:R-:W-:Y:S01]  /*0e00*/  IMAD.MOV.U32 R14, RZ, RZ, -0x1 ;  /* 0xffffffffff0e7424 */ /* 0x000fe200078e00ff */
[----:B------:R-:W3:Y:S01]  /*0e10*/  LDC R21, c[0x0][0x658] ;  /* 0x00019600ff157b82 */ /* 0x000ee20000000800 */
[----:B------:R-:W-:Y:S01]  /*0e20*/  IMAD.IADD R7, R9, 0x1, R7 ;  /* 0x0000000109077824 */ /* 0x000fe200078e0207 */
[----:B0-----:R-:W-:-:S04]  /*0e30*/  ISETP.NE.U32.AND P0, PT, R22, RZ, PT ;  /* 0x000000ff1600720c */ /* 0x001fc80003f05070 */
[----:B------:R-:W-:Y:S02]  /*0e40*/  ISETP.NE.AND.EX P0, PT, R23, RZ, PT, P0 ;  /* 0x000000ff1700720c */ /* 0x000fe40003f05300 */
[----:B------:R-:W0:Y:S01]  /*0e50*/  LDC R18, c[0x0][0x600] ;  /* 0x00018000ff127b82 */ /* 0x000e220000000800 */
[-CC-:B-1----:R-:W-:Y:S02]  /*0e60*/  SHF.R.U64 R19, R8, R16.reuse, R7.reuse ;  /* 0x0000001008137219 */ /* 0x182fe40000001207 */
[----:B------:R-:W-:Y:S01]  /*0e70*/  SHF.R.U32.HI R8, RZ, R16, R7 ;  /* 0x00000010ff087219 */ /* 0x000fe20000011607 */
[----:B------:R-:W-:-:S04]  /*0e80*/  IMAD.MOV.U32 R16, RZ, RZ, 0x1 ;  /* 0x00000001ff107424 */ /* 0x000fc800078e00ff */
[----:B------:R-:W1:Y:S01]  /*0e90*/  LDC R24, c[0x0][0x648] ;  /* 0x00019200ff187b82 */ /* 0x000e620000000800 */
[-CC-:B--2---:R-:W-:Y:S02]  /*0ea0*/  SHF.R.U64 R28, R19, R15.reuse, R8.reuse ;  /* 0x0000000f131c7219 */ /* 0x184fe40000001208 */
[----:B------:R-:W-:-:S05]  /*0eb0*/  SHF.R.U32.HI R8, RZ, R15, R8 ;  /* 0x0000000fff087219 */ /* 0x000fca0000011608 */
[----:B------:R-:W2:Y:S01]  /*0ec0*/  LDC R26, c[0x0][0x638] ;  /* 0x00018e00ff1a7b82 */ /* 0x000ea20000000800 */
[-CC-:B---3--:R-:W-:Y:S02]  /*0ed0*/  SHF.R.U64 R20, R28, R21.reuse, R8.reuse ;  /* 0x000000151c147219 */ /* 0x188fe40000001208 */
[-C--:B------:R-:W-:Y:S02]  /*0ee0*/  SHF.L.U32 R7, R14, R21.reuse, RZ ;  /* 0x000000150e077219 */ /* 0x080fe400000006ff */
[----:B------:R-:W-:Y:S01]  /*0ef0*/  SHF.R.U32.HI R9, RZ, R21, R8 ;  /* 0x00000015ff097219 */ /* 0x000fe20000011608 */
[----:B------:R-:W-:Y:S01]  /*0f00*/  IMAD.MOV.U32 R8, RZ, RZ, R20 ;  /* 0x000000ffff087224 */ /* 0x000fe200078e0014 */
[----:B------:R-:W-:Y:S01]  /*0f10*/  LOP3.LUT R13, RZ, R7, RZ, 0x33, !PT ;  /* 0x00000007ff0d7212 */ /* 0x000fe200078e33ff */
[----:B------:R-:W3:Y:S01]  /*0f20*/  LDC R25, c[0x0][0x610] ;  /* 0x00018400ff197b82 */ /* 0x000ee20000000800 */
[----:B------:R-:W-:Y:S05]  /*0f30*/  @!P0 BRA `(.L_x_11) ;  /* 0x0000000000288947 */ /* 0x000fea0003800000 */
[----:B------:R-:W4:Y:S02]  /*0f40*/  LDC R7, c[0x0][0x64c] ;  /* 0x00019300ff077b82 */ /* 0x000f240000000800 */
[----:B----4-:R-:W-:-:S05]  /*0f50*/  IADD3 R7, P0, R20, R7, RZ ;  /* 0x0000000714077210 */ /* 0x010fca0007f1e0ff */
        /* <DEDUP_REMOVED lines=8> */
.L_x_11:
[----:B-1----:R-:W-:Y:S01]  /*0fe0*/  SHF.R.U64 R9, R8, R24, R9 ;  /* 0x0000001808097219 */ /* 0x002fe20000001209 */
[----:B0-----:R-:W-:Y:S01]  /*0ff0*/  VIADD R10, R18, 0xffffffff ;  /* 0xffffffff120a7836 */ /* 0x001fe20000000000 */
[----:B------:R-:W-:Y:S01]  /*1000*/  SHF.L.U32 R7, R16, R21, RZ ;  /* 0x0000001510077219 */ /* 0x000fe200000006ff */
[----:B------:R-:W-:Y:S01]  /*1010*/  IMAD.MOV.U32 R14, RZ, RZ, 0x1 ;  /* 0x00000001ff0e7424 */ /* 0x000fe200078e00ff */
[----:B------:R-:W-:Y:S01]  /*1020*/  LOP3.LUT R8, R28, R13, RZ, 0xc0, !PT ;  /* 0x0000000d1c087212 */ /* 0x000fe200078ec0ff */
[----:B------:R-:W-:Y:S01]  /*1030*/  IMAD.MOV R11, RZ, RZ, -R9 ;  /* 0x000000ffff0b7224 */ /* 0x000fe200078e0a09 */
[----:B------:R-:W-:Y:S02]  /*1040*/  SEL R12, R12, R29, !P4 ;  /* 0x0000001d0c0c7207 */ /* 0x000fe40006000000 */
[----:B------:R-:W-:Y:S01]  /*1050*/  LOP3.LUT R10, R19, R10, RZ, 0xc0, !PT ;  /* 0x0000000a130a7212 */ /* 0x000fe200078ec0ff */
[----:B------:R-:W-:Y:S02]  /*1060*/  IMAD R9, R7, R9, R8 ;  /* 0x0000000907097224 */ /* 0x000fe400078e0208 */
[----:B--2---:R-:W-:-:S02]  /*1070*/  IMAD R7, R11, R26, R20 ;  /* 0x0000001a0b077224 */ /* 0x004fc400078e0214 */
[----:B---3--:R-:W-:Y:S02]  /*1080*/  IMAD R12, R9, R25, R12 ;  /* 0x00000019090c7224 */ /* 0x008fe400078e020c */
[----:B------:R-:W-:-:S05]  /*1090*/  IMAD R7, R7, R18, R10 ;  /* 0x0000001207077224 */ /* 0x000fca00078e020a */
[----:B------:R-:W-:Y:S02]  /*10a0*/  SEL R8, R7, R12, !P4 ;  /* 0x0000000c07087207 */ /* 0x000fe40006000000 */
[----:B------:R-:W-:Y:S01]  /*10b0*/  SEL R9, R12, R7, !P4 ;  /* 0x000000070c097207 */ /* 0x000fe20006000000 */
[----:B------:R-:W-:-:S07]  /*10c0*/  IMAD.MOV.U32 R7, RZ, RZ, R27 ;  /* 0x000000ffff077224 */ /* 0x000fce00078e001b */
.L_x_9:
[----:B------:R-:W-:-:S08]  /*10d0*/  NOP ;  /* 0x0000000000007918 */ /* 0x000fd00000000000 */
[----:B------:R-:W0:Y:S02]  /*10e0*/  USETMAXREG.TRY_ALLOC.CTAPOOL UP0, 0xe8 ;  /* 0x000000e8000079c8 */ /* 0x000e240008000600 */
[----:B0-----:R-:W-:-:S13]  /*10f0*/  PLOP3.LUT P0, PT, PT, PT, UP0, 0x80, 0x0 ;  /* 0x000000000000781c */ /* 0x001fda0003f0f008 */
[----:B------:R-:W-:Y:S05]  /*1100*/  @!P0 BRA `(.L_x_9) ;  /* 0xfffffffc00f08947 */ /* 0x000fea000383ffff */
[----:B------:R-:W-:Y:S01]  /*1110*/  ULDC.64 UR4, c[0x0][0x598] ;  /* 0x0001660000047ab9 */ /* 0x000fe20000000a00 */
[----:B------:R-:W-:Y:S01]  /*1120*/  ULDC.64 UR36, c[0x0][0x208] ;  /* 0x0000820000247ab9 */ /* 0x000fe20000000a00 */
[----:B------:R-:W-:-:S04]  /*1130*/  ISETP.NE.U32.AND P0, PT, RZ, UR4, PT ;  /* 0x00000004ff007c0c */ /* 0x000fc8000bf05070 */
[----:B------:R-:W-:-:S13]  /*1140*/  ISETP.NE.AND.EX P0, PT, RZ, UR5, PT, P0 ;  /* 0x00000005ff007c0c */ /* 0x000fda000bf05300 */
[----:B------:R-:W-:Y:S05]  /*1150*/  @!P0 BRA `(.L_x_12) ;  /* 0x00000000001c8947 */ /* 0x000fea0003800000 */
[----:B------:R-:W0:Y:S02]  /*1160*/  LDC.64 R10, c[0x0][0x598] ;  /* 0x00016600ff0a7b82 */ /* 0x000e240000000a00 */
[----:B0-----:R-:W2:Y:S02]  /*1170*/  LDG.E.64 R10, desc[UR36][R10.64] ;  /* 0x000000240a0a7981 */ /* 0x001ea4000c1e1b00 */
[----:B--2---:R-:W-:-:S04]  /*1180*/  ISETP.NE.U32.AND P0, PT, R10, RZ, PT ;  /* 0x000000ff0a00720c */ /* 0x004fc80003f05070 */
[----:B------:R-:W-:-:S13]  /*1190*/  ISETP.NE.AND.EX P0, PT, R11, RZ, PT, P0 ;  /* 0x000000ff0b00720c */ /* 0x000fda0003f05300 */
[----:B------:R-:W-:Y:S05]  /*11a0*/  @!P0 BRA `(.L_x_12) ;  /* 0x0000000000088947 */ /* 0x000fea0003800000 */
[----:B------:R0:W5:Y:S01]  /*11b0*/  LD.E R10, desc[UR36][R10.64] ;  /* 0x000000240a0a7980 */ /* 0x000162000c101900 */
[----:B------:R-:W-:Y:S05]  /*11c0*/  BRA `(.L_x_13) ;  /* 0x0000000000207947 */ /* 0x000fea0003800000 */
.L_x_12:
[----:B------:R-:W-:Y:S02]  /*11d0*/  ULDC.64 UR4, c[0x0][0x588] ;  /* 0x0001620000047ab9 */ /* 0x000fe40000000a00 */
[----:B------:R-:W-:-:S04]  /*11e0*/  ISETP.NE.U32.AND P0, PT, RZ, UR4, PT ;  /* 0x00000004ff007c0c */ /* 0x000fc8000bf05070 */
[----:B------:R-:W-:-:S13]  /*11f0*/  ISETP.NE.AND.EX P0, PT, RZ, UR5, PT, P0 ;  /* 0x00000005ff007c0c */ /* 0x000fda000bf05300 */
[----:B------:R-:W-:Y:S05]  /*1200*/  @!P0 BRA `(.L_x_14) ;  /* 0x00000000000c8947 */ /* 0x000fea0003800000 */
[----:B------:R-:W0:Y:S02]  /*1210*/  LDC.64 R10, c[0x0][0x588] ;  /* 0x00016200ff0a7b82 */ /* 0x000e240000000a00 */
[----:B0-----:R1:W5:Y:S01]  /*1220*/  LDG.E R10, desc[UR36][R10.64] ;  /* 0x000000240a0a7981 */ /* 0x001362000c1e1900 */
[----:B------:R-:W-:Y:S05]  /*1230*/  BRA `(.L_x_13) ;  /* 0x0000000000047947 */ /* 0x000fea0003800000 */
.L_x_14:
[----:B------:R-:W2:Y:S02]  /*1240*/  LDC R10, c[0x0][0x580] ;  /* 0x00016000ff0a7b82 */ /* 0x000ea40000000800 */
.L_x_13:
[----:B------:R-:W-:Y:S02]  /*1250*/  ULDC.64 UR4, c[0x0][0x5a0] ;  /* 0x0001680000047ab9 */ /* 0x000fe40000000a00 */
[----:B------:R-:W-:-:S04]  /*1260*/  ISETP.NE.U32.AND P0, PT, RZ, UR4, PT ;  /* 0x00000004ff007c0c */ /* 0x000fc8000bf05070 */
[----:B------:R-:W-:-:S13]  /*1270*/  ISETP.NE.AND.EX P0, PT, RZ, UR5, PT, P0 ;  /* 0x00000005ff007c0c */ /* 0x000fda000bf05300 */
[----:B------:R-:W-:Y:S05]  /*1280*/  @!P0 BRA `(.L_x_15) ;  /* 0x00000000001c8947 */ /* 0x000fea0003800000 */
[----:B------:R-:W3:Y:S02]  /*1290*/  LDC.64 R12, c[0x0][0x5a0] ;  /* 0x00016800ff0c7b82 */ /* 0x000ee40000000a00 */
[----:B---3--:R-:W3:Y:S02]  /*12a0*/  LDG.E.64 R12, desc[UR36][R12.64] ;  /* 0x000000240c0c7981 */ /* 0x008ee4000c1e1b00 */
[----:B---3--:R-:W-:-:S04]  /*12b0*/  ISETP.NE.U32.AND P0, PT, R12, RZ, PT ;  /* 0x000000ff0c00720c */ /* 0x008fc80003f05070 */
[----:B------:R-:W-:-:S13]  /*12c0*/  ISETP.NE.AND.EX P0, PT, R13, RZ, PT, P0 ;  /* 0x000000ff0d00720c */ /* 0x000fda0003f05300 */
[----:B------:R-:W-:Y:S05]  /*12d0*/  @!P0 BRA `(.L_x_15) ;  /* 0x0000000000088947 */ /* 0x000fea0003800000 */
[----:B01----:R0:W5:Y:S01]  /*12e0*/  LD.E R11, desc[UR36][R12.64] ;  /* 0x000000240c0b7980 */ /* 0x003162000c101900 */
[----:B------:R-:W-:Y:S05]  /*12f0*/  BRA `(.L_x_16) ;  /* 0x0000000000207947 */ /* 0x000fea0003800000 */
.L_x_15:
[----:B------:R-:W-:Y:S02]  /*1300*/  ULDC.64 UR4, c[0x0][0x590] ;  /* 0x0001640000047ab9 */ /* 0x000fe40000000a00 */
[----:B------:R-:W-:-:S04]  /*1310*/  ISETP.NE.U32.AND P0, PT, RZ, UR4, PT ;  /* 0x00000004ff007c0c */ /* 0x000fc8000bf05070 */
[----:B------:R-:W-:-:S13]  /*1320*/  ISETP.NE.AND.EX P0, PT, RZ, UR5, PT, P0 ;  /* 0x00000005ff007c0c */ /* 0x000fda000bf05300 */
[----:B------:R-:W-:Y:S05]  /*1330*/  @!P0 BRA `(.L_x_17) ;  /* 0x00000000000c8947 */ /* 0x000fea0003800000 */
[----:B------:R-:W0:Y:S02]  /*1340*/  LDC.64 R12, c[0x0][0x590] ;  /* 0x00016400ff0c7b82 */ /* 0x000e240000000a00 */
[----:B01----:R1:W5:Y:S01]  /*1350*/  LDG.E R11, desc[UR36][R12.64] ;  /* 0x000000240c0b7981 */ /* 0x003362000c1e1900 */
[----:B------:R-:W-:Y:S05]  /*1360*/  BRA `(.L_x_16) ;  /* 0x0000000000047947 */ /* 0x000fea0003800000 */
.L_x_17:
[----:B01----:R-:W3:Y:S02]  /*1370*/  LDC R11, c[0x0][0x584] ;  /* 0x00016100ff0b7b82 */ /* 0x003ee40000000800 */
.L_x_16:
[----:B------:R-:W-:-:S13]  /*1380*/  LOP3.LUT P0, RZ, R14, 0xff, RZ, 0xc0, !PT ;  /* 0x000000ff0eff7812 */ /* 0x000fda000780c0ff */
[----:B------:R-:W-:Y:S05]  /*1390*/  @!P0 EXIT ;  /* 0x000000000000894d */ /* 0x000fea0003800000 */
[----:B------:R-:W-:Y:S01]  /*13a0*/  ULDC UR4, c[0x0][0x28c] ;  /* 0x0000a30000047ab9 */ /* 0x000fe20000000800 */
[----:B------:R-:W-:Y:S01]  /*13b0*/  LOP3.LUT R172, R4, 0x1, RZ, 0xfc, !PT ;  /* 0x0000000104ac7812 */ /* 0x000fe200078efcff */
[----:B------:R-:W-:-:S04]  /*13c0*/  UIADD3 UR4, UR4, 0x1f, URZ ;  /* 0x0000001f04047890 */ /* 0x000fc8000fffe03f */
[----:B------:R-:W-:-:S04]  /*13d0*/  USHF.R.S32.HI UR5, URZ, 0x1f, UR4 ;  /* 0x0000001f3f057899 */ /* 0x000fc80008011404 */
[----:B------:R-:W-:-:S03]  /*13e0*/  ULEA.HI UR5, UR5, UR4, URZ, 0x5 ;  /* 0x0000000405057291 */ /* 0x000fc6000f8f283f */
[----:B------:R-:W-:Y:S01]  /*13f0*/  UMOV UR4, URZ ;  /* 0x0000003f00047c82 */ /* 0x000fe20008000000 */
[----:B------:R-:W-:-:S03]  /*1400*/  USHF.R.S32.HI UR9, URZ, 0x5, UR5 ;  /* 0x000000053f097899 */ /* 0x000fc60008011405 */
[----:B------:R-:W-:-:S09]  /*1410*/  UMOV UR5, URZ ;  /* 0x0000003f00057c82 */ /* 0x000fd20008000000 */
.L_x_204:
[----:B01----:R-:W-:Y:S01]  /*1420*/  LOP3.LUT R12, R0, 0x80, RZ, 0xc0, !PT ;  /* 0x00000080000c7812 */ /* 0x003fe200078ec0ff */
[----:B------:R-:W0:Y:S01]  /*1430*/  S2UR UR13, SR_CgaCtaId ;  /* 0x00000000000d79c3 */ /* 0x000e220000008800 */
[----:B------:R-:W-:Y:S01]  /*1440*/  UMOV UR12, 0x400 ;  /* 0x00000400000c7882 */ /* 0x000fe20000000000 */
[----:B------:R-:W-:Y:S01]  /*1450*/  UMOV UR6, URZ ;  /* 0x0000003f00067c82 */ /* 0x000fe20008000000 */
[----:B------:R-:W-:Y:S01]  /*1460*/  SHF.R.U32.HI R16, RZ, 0x7, R12 ;  /* 0x00000007ff107819 */ /* 0x000fe2000001160c */
[----:B------:R-:W-:Y:S01]  /*1470*/  UMOV UR7, URZ ;  /* 0x0000003f00077c82 */ /* 0x000fe20008000000 */
[----:B------:R-:W-:Y:S01]  /*1480*/  UMOV UR24, UR5 ;  /* 0x0000000500187c82 */ /* 0x000fe20008000000 */
[----:B------:R-:W-:Y:S02]  /*1490*/  CS2R R14, SRZ ;  /* 0x00000000000e7805 */ /* 0x000fe4000001ff00 */
[----:B------:R-:W-:Y:S01]  /*14a0*/  CS2R R18, SRZ ;  /* 0x0000000000127805 */ /* 0x000fe2000001ff00 */
[----:B------:R-:W1:Y:S01]  /*14b0*/  LDC R12, c[0x0][0x28c] ;  /* 0x0000a300ff0c7b82 */ /* 0x000e620000000800 */
[----:B----4-:R-:W4:Y:S01]  /*14c0*/  SHFL.IDX PT, R16, R16, RZ, 0x1f ;  /* 0x00001fff10107589 */ /* 0x010f2200000e0000 */
[----:B------:R-:W-:-:S02]  /*14d0*/  CS2R R20, SRZ ;  /* 0x0000000000147805 */ /* 0x000fc4000001ff00 */
[----:B------:R-:W-:Y:S02]  /*14e0*/  CS2R R22, SRZ ;  /* 0x0000000000167805 */ /* 0x000fe4000001ff00 */
[----:B------:R-:W-:Y:S02]  /*14f0*/  CS2R R104, SRZ ;  /* 0x0000000000687805 */ /* 0x000fe4000001ff00 */
[----:B------:R-:W-:Y:S02]  /*1500*/  CS2R R106, SRZ ;  /* 0x00000000006a7805 */ /* 0x000fe4000001ff00 */
[----:B------:R-:W-:Y:S02]  /*1510*/  CS2R R108, SRZ ;  /* 0x00000000006c7805 */ /* 0x000fe4000001ff00 */
[----:B------:R-:W-:Y:S02]  /*1520*/  CS2R R110, SRZ ;  /* 0x00000000006e7805 */ /* 0x000fe4000001ff00 */
        /* <DEDUP_REMOVED lines=16> */
[----:B-1----:R-:W-:Y:S02]  /*1630*/  ISETP.GE.AND P0, PT, R12, 0x1, PT ;  /* 0x000000010c00780c */ /* 0x002fe40003f06270 */
[----:B------:R-:W-:Y:S02]  /*1640*/  CS2R R12, SRZ ;  /* 0x00000000000c7805 */ /* 0x000fe4000001ff00 */
[----:B----4-:R-:W-:-:S02]  /*1650*/  R2UR UR8, R16 ;  /* 0x00000000100872ca */ /* 0x010fc400000e0000 */
        /* <DEDUP_REMOVED lines=11> */
[----:B------:R-:W-:Y:S01]  /*1710*/  CS2R R164, SRZ ;  /* 0x0000000000a47805 */ /* 0x000fe2000001ff00 */
[----:B------:R-:W-:Y:S01]  /*1720*/  ULEA.HI UR10, UR8, UR8, URZ, 0x1 ;  /* 0x00000008080a7291 */ /* 0x000fe2000f8f083f */
[----:B------:R-:W-:-:S02]  /*1730*/  CS2R R166, SRZ ;  /* 0x0000000000a67805 */ /* 0x000fc4000001ff00 */
[----:B------:R-:W-:Y:S02]  /*1740*/  CS2R R168, SRZ ;  /* 0x0000000000a87805 */ /* 0x000fe4000001ff00 */
[----:B------:R-:W-:Y:S01]  /*1750*/  CS2R R170, SRZ ;  /* 0x0000000000aa7805 */ /* 0x000fe2000001ff00 */
[----:B------:R-:W-:Y:S01]  /*1760*/  ULOP3.LUT UR11, UR10, 0x1ffffe, URZ, 0xc0, !UPT ;  /* 0x001ffffe0a0b7892 */ /* 0x000fe2000f8ec03f */
[----:B------:R-:W-:Y:S01]  /*1770*/  IMAD.U32 R177, RZ, RZ, UR4 ;  /* 0x00000004ffb17e24 */ /* 0x000fe2000f8e00ff */
[----:B0-----:R-:W-:Y:S01]  /*1780*/  ULEA UR10, UR13, UR12, 0x18 ;  /* 0x0000000c0d0a7291 */ /* 0x001fe2000f8ec03f */
[----:B------:R-:W-:Y:S01]  /*1790*/  CS2R R96, SRZ ;  /* 0x0000000000607805 */ /* 0x000fe2000001ff00 */
[----:B------:R-:W-:Y:S01]  /*17a0*/  UIADD3 UR11, UR8, -UR11, URZ ;  /* 0x8000000b080b7290 */ /* 0x000fe2000fffe03f */
[----:B------:R-:W-:Y:S02]  /*17b0*/  CS2R R98, SRZ ;  /* 0x0000000000627805 */ /* 0x000fe4000001ff00 */
[----:B------:R-:W-:Y:S01]  /*17c0*/  CS2R R100, SRZ ;  /* 0x0000000000647805 */ /* 0x000fe2000001ff00 */
[----:B------:R-:W-:Y:S01]  /*17d0*/  UMOV UR8, URZ ;  /* 0x0000003f00087c82 */ /* 0x000fe20008000000 */
[----:B------:R-:W-:Y:S01]  /*17e0*/  ULEA UR11, UR11, UR10, 0xb ;  /* 0x0000000a0b0b7291 */ /* 0x000fe2000f8e583f */
[----:B------:R-:W-:-:S02]  /*17f0*/  CS2R R102, SRZ ;  /* 0x0000000000667805 */ /* 0x000fc4000001ff00 */
[----:B------:R-:W-:Y:S02]  /*1800*/  CS2R R88, SRZ ;  /* 0x0000000000587805 */ /* 0x000fe4000001ff00 */
[----:B------:R-:W-:Y:S01]  /*1810*/  CS2R R90, SRZ ;  /* 0x00000000005a7805 */ /* 0x000fe2000001ff00 */
[----:B------:R-:W-:Y:S01]  /*1820*/  UIADD3 UR11, UR11, 0x200, URZ ;  /* 0x000002000b0b7890 */ /* 0x000fe2000fffe03f */
[----:B------:R-:W-:Y:S02]  /*1830*/  CS2R R92, SRZ ;  /* 0x00000000005c7805 */ /* 0x000fe4000001ff00 */
[----:B------:R-:W-:Y:S02]  /*1840*/  CS2R R94, SRZ ;  /* 0x00000000005e7805 */ /* 0x000fe4000001ff00 */
[----:B------:R-:W-:Y:S01]  /*1850*/  CS2R R80, SRZ ;  /* 0x0000000000507805 */ /* 0x000fe2000001ff00 */
[----:B------:R-:W-:Y:S01]  /*1860*/  USHF.R.U32.HI UR11, URZ, 0x4, UR11 ;  /* 0x000000043f0b7899 */ /* 0x000fe2000801160b */
[----:B------:R-:W-:-:S02]  /*1870*/  CS2R R82, SRZ ;  /* 0x0000000000527805 */ /* 0x000fc4000001ff00 */
[----:B------:R-:W-:Y:S02]  /*1880*/  CS2R R84, SRZ ;  /* 0x0000000000547805 */ /* 0x000fe4000001ff00 */
[----:B------:R-:W-:Y:S01]  /*1890*/  CS2R R86, SRZ ;  /* 0x0000000000567805 */ /* 0x000fe2000001ff00 */
[----:B------:R-:W-:Y:S01]  /*18a0*/  ULOP3.LUT UR11, UR11, 0x3fff, URZ, 0xc0, !UPT ;  /* 0x00003fff0b0b7892 */ /* 0x000fe2000f8ec03f */
        /* <DEDUP_REMOVED lines=23> */
[----:B--2---:R-:W-:Y:S02]  /*1a20*/  CS2R R38, SRZ ;  /* 0x0000000000267805 */ /* 0x004fe4000001ff00 */
[----:B------:R-:W-:Y:S02]  /*1a30*/  CS2R R24, SRZ ;  /* 0x0000000000187805 */ /* 0x000fe4000001ff00 */
[----:B------:R-:W-:Y:S02]  /*1a40*/  CS2R R26, SRZ ;  /* 0x00000000001a7805 */ /* 0x000fe4000001ff00 */
[----:B------:R-:W-:Y:S02]  /*1a50*/  CS2R R28, SRZ ;  /* 0x00000000001c7805 */ /* 0x000fe4000001ff00 */
[----:B------:R-:W-:Y:S01]  /*1a60*/  CS2R R30, SRZ ;  /* 0x00000000001e7805 */ /* 0x000fe2000001ff00 */
[----:B------:R-:W-:Y:S06]  /*1a70*/  @!P0 BRA `(.L_x_18) ;  /* 0x0000000c000c8947 */ /* 0x000fec0003800000 */
[----:B------:R-:W-:-:S13]  /*1a80*/  ISETP.NE.AND P1, PT, R172, 0x3, PT ;  /* 0x00000003ac00780c */ /* 0x000fda0003f25270 */
[----:B------:R-:W-:Y:S05]  /*1a90*/  @!P1 BRA `(.L_x_19) ;  /* 0x0000000000049947 */ /* 0x000fea0003800000 */
[----:B------:R-:W-:Y:S01]  /*1aa0*/  BPT.TRAP 0x1 ;  /* 0x000000040000795c */ /* 0x000fe20000300000 */
.L_x_19:
[----:B------:R-:W-:Y:S01]  /*1ab0*/  ULEA UR7, UR5, UR10, 0x3 ;  /* 0x0000000a05077291 */ /* 0x000fe2000f8e183f */
[----:B------:R-:W-:-:S05]  /*1ac0*/  IMAD.U32 R13, RZ, RZ, UR4 ;  /* 0x00000004ff0d7e24 */ /* 0x000fca000f8e00ff */
[----:B------:R-:W-:-:S04]  /*1ad0*/  SHF.L.U32 R13, R13, 0x1f, RZ ;  /* 0x0000001f0d0d7819 */ /* 0x000fc800000006ff */
[----:B------:R0:W1:Y:S01]  /*1ae0*/  SYNCS.PHASECHK.TRANS64.TRYWAIT P0, [UR7], R13 ;  /* 0x0000000dff0075a7 */ /* 0x0000620008000147 */
[----:B------:R-:W-:Y:S05]  /*1af0*/  @!P1 BRA `(.L_x_20) ;  /* 0x0000000000049947 */ /* 0x000fea0003800000 */
[----:B------:R-:W-:Y:S01]  /*1b00*/  BPT.TRAP 0x1 ;  /* 0x000000040000795c */ /* 0x000fe20000300000 */
.L_x_20:
[----:B------:R-:W-:Y:S01]  /*1b10*/  UMOV UR6, 0x1 ;  /* 0x0000000100067882 */ /* 0x000fe20000000000 */
[----:B------:R-:W-:Y:S01]  /*1b20*/  IMAD.MOV.U32 R12, RZ, RZ, RZ ;  /* 0x000000ffff0c7224 */ /* 0x000fe200078e00ff */
[----:B-1----:R-:W-:Y:S06]  /*1b30*/  @P0 BRA `(.L_x_21) ;  /* 0x0000000000080947 */ /* 0x002fec0003800000 */
[----:B------:R-:W1:Y:S02]  /*1b40*/  SYNCS.PHASECHK.TRANS64.TRYWAIT P0, [UR7], R13 ;  /* 0x0000000dff0075a7 */ /* 0x000e640008000147 */
[----:B-1----:R-:W-:Y:S05]  /*1b50*/  @!P0 BRA `(.L_x_22) ;  /* 0x0000009c00d48947 */ /* 0x002fea0003800000 */
.L_x_21:
[----:B------:R-:W-:Y:S01]  /*1b60*/  UIADD3 UR7, UR10, 0x2a200, URZ ;  /* 0x0002a2000a077890 */ /* 0x000fe2000fffe03f */
[----:B------:R-:W-:Y:S01]  /*1b70*/  WARPGROUP.ARRIVE ;  /* 0x00000000000079c5 */ /* 0x000fe20000000000 */
[----:B------:R-:W-:Y:S01]  /*1b80*/  ULOP3.LUT UR12, UR11, 0x10000, URZ, 0xfc, !UPT ;  /* 0x000100000b0c7892 */ /* 0x000fe2000f8efc3f */
[----:B01----:R-:W-:Y:S01]  /*1b90*/  IMAD.MOV.U32 R13, RZ, RZ, RZ ;  /* 0x000000ffff0d7224 */ /* 0x003fe200078e00ff */
[----:B------:R-:W-:Y:S01]  /*1ba0*/  USHF.R.U32.HI UR7, URZ, 0x4, UR7 ;  /* 0x000000043f077899 */ /* 0x000fe20008011607 */
[----:B------:R-:W-:Y:S01]  /*1bb0*/  CS2R R14, SRZ ;  /* 0x00000000000e7805 */ /* 0x000fe2000001ff00 */
[----:B------:R-:W-:Y:S01]  /*1bc0*/  ULEA UR12, UR5, UR12, 0x9 ;  /* 0x0000000c050c7291 */ /* 0x000fe2000f8e483f */
[----:B------:R-:W-:Y:S01]  /*1bd0*/  CS2R R16, SRZ ;  /* 0x0000000000107805 */ /* 0x000fe2000001ff00 */
[----:B------:R-:W-:Y:S01]  /*1be0*/  ULOP3.LUT UR7, UR7, 0x3fff, URZ, 0xc0, !UPT ;  /* 0x00003fff07077892 */ /* 0x000fe2000f8ec03f */
[----:B------:R-:W-:Y:S01]  /*1bf0*/  CS2R R18, SRZ ;  /* 0x0000000000127805 */ /* 0x000fe2000001ff00 */
[----:B------:R-:W-:Y:S01]  /*1c00*/  UMOV UR13, 0xc0000010 ;  /* 0xc0000010000d7882 */ /* 0x000fe20000000000 */
[----:B------:R-:W-:Y:S01]  /*1c10*/  UMOV UR15, 0xc0000010 ;  /* 0xc0000010000f7882 */ /* 0x000fe20000000000 */
[----:B------:R-:W-:Y:S01]  /*1c20*/  ULOP3.LUT UR7, UR7, 0x10000, URZ, 0xfc, !UPT ;  /* 0x0001000007077892 */ /* 0x000fe2000f8efc3f */
[----:B------:R-:W-:Y:S01]  /*1c30*/  CS2R R20, SRZ ;  /* 0x0000000000147805 */ /* 0x000fe2000001ff00 */
[----:B------:R-:W-:Y:S01]  /*1c40*/  UMOV UR16, UR12 ;  /* 0x0000000c00107c82 */ /* 0x000fe20008000000 */
[----:B------:R-:W-:Y:S01]  /*1c50*/  UMOV UR17, UR13 ;  /* 0x0000000d00117c82 */ /* 0x000fe20008000000 */
[----:B------:R-:W-:Y:S01]  /*1c60*/  UIMAD UR14, UR5, 0xa0, UR7 ;  /* 0x000000a0050e78a4 */ /* 0x000fe2000f8e0207 */
[----:B------:R-:W-:Y:S01]  /*1c70*/  CS2R R22, SRZ ;  /* 0x0000000000167805 */ /* 0x000fe2000001ff00 */
[----:B------:R-:W-:Y:S01]  /*1c80*/  UIADD3 UR7, UR12, 0x100, URZ ;  /* 0x000001000c077890 */ /* 0x000fe2000fffe03f */
[----:B------:R-:W-:Y:S01]  /*1c90*/  CS2R R104, SRZ ;  /* 0x0000000000687805 */ /* 0x000fe2000001ff00 */
[----:B------:R-:W-:Y:S01]  /*1ca0*/  UIADD3 UR18, UR14, 0x20, URZ ;  /* 0x000000200e127890 */ /* 0x000fe2000fffe03f */
[----:B------:R-:W-:Y:S01]  /*1cb0*/  CS2R R106, SRZ ;  /* 0x00000000006a7805 */ /* 0x000fe2000001ff00 */
[----:B------:R-:W-:Y:S01]  /*1cc0*/  UIADD3 UR22, UR14, 0x40, URZ ;  /* 0x000000400e167890 */ /* 0x000fe2000fffe03f */
[----:B------:R-:W-:Y:S01]  /*1cd0*/  CS2R R108, SRZ ;  /* 0x00000000006c7805 */ /* 0x000fe2000001ff00 */
[----:B------:R-:W-:-:S02]  /*1ce0*/  UIADD3 UR26, UR14, 0x60, URZ ;  /* 0x000000600e1a7890 */ /* 0x000fc4000fffe03f */
[----:B------:R-:W-:Y:S01]  /*1cf0*/  QGMMA.64x16x32.F32.E4M3.E4M3 R96, gdesc[UR12], RZ, !UPT ;  /* 0x002000000c6079f3 */ /* 0x000fe2000c7008ff */
[----:B------:R-:W-:Y:S01]  /*1d00*/  UIADD3 UR30, UR14, 0x80, URZ ;  /* 0x000000800e1e7890 */ /* 0x000fe2000fffe03f */
[----:B------:R-:W-:Y:S01]  /*1d10*/  CS2R R110, SRZ ;  /* 0x00000000006e7805 */ /* 0x000fe2000001ff00 */
[----:B------:R-:W-:Y:S01]  /*1d20*/  UMOV UR19, 0xc0000010 ;  /* 0xc000001000137882 */ /* 0x000fe20000000000 */
[----:B------:R-:W-:Y:S01]  /*1d30*/  UMOV UR20, UR12 ;  /* 0x0000000c00147c82 */ /* 0x000fe20008000000 */
[----:B------:R-:W-:Y:S01]  /*1d40*/  UMOV UR21, UR13 ;  /* 0x0000000d00157c82 */ /* 0x000fe20008000000 */
[----:B------:R-:W-:Y:S01]  /*1d50*/  UMOV UR23, 0xc0000010 ;  /* 0xc000001000177882 */ /* 0x000fe20000000000 */
[----:B------:R-:W-:Y:S01]  /*1d60*/  QGMMA.64x16x32.F32.E4M3.E4M3 R80, gdesc[UR16], RZ, !UPT ;  /* 0x00200000105079f3 */ /* 0x000fe2000c7008ff */
        /* <DEDUP_REMOVED lines=8> */
[----:B------:R-:W-:-:S02]  /*1df0*/  CS2R R112, SRZ ;  /* 0x0000000000707805 */ /* 0x000fc4000001ff00 */
[----:B------:R-:W-:Y:S02]  /*1e00*/  CS2R R114, SRZ ;  /* 0x0000000000727805 */ /* 0x000fe4000001ff00 */
[----:B------:R-:W-:Y:S01]  /*1e10*/  CS2R R116, SRZ ;  /* 0x0000000000747805 */ /* 0x000fe2000001ff00 */
[----:B------:R-:W-:Y:S01]  /*1e20*/  QGMMA.64x16x32.F32.E4M3.E4M3 R32, gdesc[UR28], RZ, !UPT ;  /* 0x002000001c2079f3 */ /* 0x000fe2000c7008ff */
[----:B------:R-:W-:Y:S01]  /*1e30*/  UMOV UR28, UR7 ;  /* 0x00000007001c7c82 */ /* 0x000fe20008000000 */
[----:B------:R-:W-:Y:S01]  /*1e40*/  ULDC UR7, c[0x0][0x50c] ;  /* 0x0001430000077ab9 */ /* 0x000fe20000000800 */
[----:B------:R-:W-:Y:S01]  /*1e50*/  UMOV UR29, 0xc0000010 ;  /* 0xc0000010001d7882 */ /* 0x000fe20000000000 */
[----:B------:R-:W-:Y:S01]  /*1e60*/  UISETP.NE.AND UP0, UPT, UR7, 0x1, UPT ;  /* 0x000000010700788c */ /* 0x000fe2000bf05270 */
[----:B------:R-:W-:Y:S01]  /*1e70*/  QGMMA.64x16x32.F32.E4M3.E4M3 R24, gdesc[UR28], RZ, !UPT ;  /* 0x002000001c1879f3 */ /* 0x000fe2000c7008ff */
[----:B------:R-:W-:Y:S01]  /*1e80*/  UMOV UR24, UR28 ;  /* 0x0000001c00187c82 */ /* 0x000fe20008000000 */
[----:B------:R-:W-:Y:S01]  /*1e90*/  UMOV UR25, UR29 ;  /* 0x0000001d00197c82 */ /* 0x000fe20008000000 */
[----:B------:R-:W-:Y:S01]  /*1ea0*/  USEL UR7, URZ, 0x1, UP0 ;  /* 0x000000013f077887 */ /* 0x000fe20008000000 */
[----:B------:R-:W-:Y:S01]  /*1eb0*/  QGMMA.64x16x32.F32.E4M3.E4M3 R40, gdesc[UR24], RZ, !UPT ;  /* 0x00200000182879f3 */ /* 0x000fe2000c7008ff */
[----:B------:R-:W-:Y:S01]  /*1ec0*/  UMOV UR20, UR28 ;  /* 0x0000001c00147c82 */ /* 0x000fe20008000000 */
[----:B------:R-:W-:Y:S01]  /*1ed0*/  UMOV UR21, UR29 ;  /* 0x0000001d00157c82 */ /* 0x000fe20008000000 */
[----:B------:R-:W-:Y:S01]  /*1ee0*/  UMOV UR16, UR28 ;  /* 0x0000001c00107c82 */ /* 0x000fe20008000000 */
[----:B------:R-:W-:Y:S01]  /*1ef0*/  UMOV UR17, UR29 ;  /* 0x0000001d00117c82 */ /* 0x000fe20008000000 */
[----:B------:R-:W-:Y:S01]  /*1f00*/  ISETP.NE.AND P0, PT, RZ, UR7, PT ;  /* 0x00000007ff007c0c */ /* 0x000fe2000bf05270 */
[----:B------:R-:W-:Y:S01]  /*1f10*/  QGMMA.64x16x32.F32.E4M3.E4M3 R56, gdesc[UR20], RZ, !UPT ;  /* 0x00200000143879f3 */ /* 0x000fe2000c7008ff */
[----:B------:R-:W-:Y:S01]  /*1f20*/  UMOV UR12, UR28 ;  /* 0x0000001c000c7c82 */ /* 0x000fe20008000000 */
[----:B------:R-:W-:Y:S01]  /*1f30*/  UMOV UR13, UR29 ;  /* 0x0000001d000d7c82 */ /* 0x000fe20008000000 */
[----:B------:R-:W-:Y:S01]  /*1f40*/  CS2R R118, SRZ ;  /* 0x0000000000767805 */ /* 0x000fe2000001ff00 */
[----:B------:R-:W-:Y:S01]  /*1f50*/  QGMMA.64x16x32.F32.E4M3.E4M3 R72, gdesc[UR16], RZ, !UPT ;  /* 0x00200000104879f3 */ /* 0x000fe2000c7008ff */
[----:B------:R-:W-:-:S02]  /*1f60*/  CS2R R120, SRZ ;  /* 0x0000000000787805 */ /* 0x000fc4000001ff00 */
[----:B------:R-:W-:Y:S02]  /*1f70*/  CS2R R122, SRZ ;  /* 0x00000000007a7805 */ /* 0x000fe4000001ff00 */
[----:B------:R-:W-:Y:S01]  /*1f80*/  CS2R R124, SRZ ;  /* 0x00000000007c7805 */ /* 0x000fe2000001ff00 */
[----:B------:R-:W-:Y:S01]  /*1f90*/  QGMMA.64x16x32.F32.E4M3.E4M3 R88, gdesc[UR12], RZ, !UPT, gsb0 ;  /* 0x002000000c5879f3 */ /* 0x000fe2000c0008ff */
        /* <DEDUP_REMOVED lines=22> */
[----:B------:R-:W-:Y:S01]  /*2100*/  CS2R R170, SRZ ;  /* 0x0000000000aa7805 */ /* 0x000fe2000001ff00 */
[----:B------:R-:W-:Y:S06]  /*2110*/  @!P0 BRA `(.L_x_23) ;  /* 0x0000000400488947 */ /* 0x000fec0003800000 */
[----:B------:R-:W-:Y:S02]  /*2120*/  WARPGROUP.DEPBAR.LE gsb0, 0x0 ;  /* 0x00008000000079c5 */ /* 0x000fe40000010000 */
[----:B------:R-:W-:-:S01]  /*2130*/  FADD R171, RZ, R96 ;  /* 0x00000060ffab7221 */ /* 0x000fc20000000000 */
[----:B------:R-:W-:Y:S01]  /*2140*/  FADD R170, RZ, R97 ;  /* 0x00000061ffaa7221 */ /* 0x000fe20000000000 */
        /* <DEDUP_REMOVED lines=78> */
[----:B------:R-:W-:-:S06]  /*2630*/  UMOV UR6, URZ ;  /* 0x0000003f00067c82 */ /* 0x000fcc0008000000 */
.L_x_23:
[----:B------:R-:W-:-:S04]  /*2640*/  UIADD3 UR24, UR5, 0x1, URZ ;  /* 0x0000000105187890 */ /* 0x000fc8000fffe03f */
[----:B------:R-:W-:-:S04]  /*2650*/  UISETP.NE.AND UP0, UPT, UR24, 0x15, UPT ;  /* 0x000000151800788c */ /* 0x000fc8000bf05270 */
[----:B------:R-:W-:Y:S02]  /*2660*/  USEL UR8, URZ, 0x1, UP0 ;  /* 0x000000013f087887 */ /* 0x000fe40008000000 */
[----:B------:R-:W-:Y:S02]  /*2670*/  USEL UR24, UR24, URZ, UP0 ;  /* 0x0000003f18187287 */ /* 0x000fe40008000000 */
[----:B------:R-:W-:-:S06]  /*2680*/  ULOP3.LUT UR8, UR4, UR8, URZ, 0x3c, !UPT ;  /* 0x0000000804087292 */ /* 0x000fcc000f8e3c3f */
[----:B------:R-:W-:Y:S01]  /*2690*/  IMAD.U32 R177, RZ, RZ, UR8 ;  /* 0x00000008ffb17e24 */ /* 0x000fe2000f8e00ff */
[----:B------:R-:W-:-:S06]  /*26a0*/  UMOV UR8, 0x1 ;  /* 0x0000000100087882 */ /* 0x000fcc0000000000 */
.L_x_18:
[----:B------:R-:W-:-:S04]  /*26b0*/  UISETP.LT.AND UP0, UPT, UR9, 0x1, UPT ;  /* 0x000000010900788c */ /* 0x000fc8000bf01270 */
[----:B------:R-:W-:-:S04]  /*26c0*/  USEL UR12, UR9, 0x1, UP0 ;  /* 0x00000001090c7887 */ /* 0x000fc80008000000 */
[----:B------:R-:W-:-:S04]  /*26d0*/  UIADD3 UR12, UR9, -UR12, URZ ;  /* 0x8000000c090c7290 */ /* 0x000fc8000fffe03f */
[----:B------:R-:W-:-:S06]  /*26e0*/  UISETP.GE.AND UP0, UPT, UR12, 0x1, UPT ;  /* 0x000000010c00788c */ /* 0x000fcc000bf06270 */
[----:B------:R-:W-:-:S13]  /*26f0*/  PLOP3.LUT P0, PT, PT, PT, UP0, 0x80, 0x0 ;  /* 0x000000000000781c */ /* 0x000fda0003f0f008 */
[----:B------:R-:W-:Y:S05]  /*2700*/  @!P0 BRA `(.L_x_24) ;  /* 0x0000000800c48947 */ /* 0x000fea0003800000 */
[----:B------:R-:W-:Y:S01]  /*2710*/  IMAD.U32 R173, RZ, RZ, UR12 ;  /* 0x0000000cffad7e24 */ /* 0x000fe2000f8e00ff */
[----:B------:R-:W-:Y:S01]  /*2720*/  ULDC UR25, c[0x0][0x50c] ;  /* 0x0001430000197ab9 */ /* 0x000fe20000000800 */
[----:B------:R-:W-:-:S07]  /*2730*/  IMAD.U32 R174, RZ, RZ, UR5 ;  /* 0x00000005ffae7e24 */ /* 0x000fce000f8e00ff */
.L_x_32:
[----:B------:R-:W-:-:S13]  /*2740*/  ISETP.NE.AND P1, PT, R172, 0x3, PT ;  /* 0x00000003ac00780c */ /* 0x000fda0003f25270 */
[----:B------:R-:W-:Y:S05]  /*2750*/  @!P1 BRA `(.L_x_25) ;  /* 0x0000000000049947 */ /* 0x000fea0003800000 */
[----:B------:R-:W-:Y:S01]  /*2760*/  BPT.TRAP 0x1 ;  /* 0x000000040000795c */ /* 0x000fe20000300000 */
.L_x_25:
[----:B------:R-:W0:Y:S01]  /*2770*/  S2UR UR12, SR_CgaCtaId ;  /* 0x00000000000c79c3 */ /* 0x000e220000008800 */
[----:B------:R-:W-:Y:S01]  /*2780*/  UMOV UR10, 0x400 ;  /* 0x00000400000a7882 */ /* 0x000fe20000000000 */
[----:B------:R-:W-:Y:S01]  /*2790*/  SHF.L.U32 R175, R177, 0x1f, RZ ;  /* 0x0000001fb1af7819 */ /* 0x000fe200000006ff */
[----:B0-----:R-:W-:-:S04]  /*27a0*/  ULEA UR10, UR12, UR10, 0x18 ;  /* 0x0000000a0c0a7291 */ /* 0x001fc8000f8ec03f */
[----:B------:R-:W-:-:S09]  /*27b0*/  ULEA UR12, UR24, UR10, 0x3 ;  /* 0x0000000a180c7291 */ /* 0x000fd2000f8e183f */
[----:B------:R0:W1:Y:S01]  /*27c0*/  SYNCS.PHASECHK.TRANS64.TRYWAIT P0, [UR12], R175 ;  /* 0x000000afff0075a7 */ /* 0x000062000800014c */
[----:B------:R-:W-:Y:S05]  /*27d0*/  @!P1 BRA `(.L_x_26) ;  /* 0x0000000000049947 */ /* 0x000fea0003800000 */
[----:B------:R-:W-:Y:S01]  /*27e0*/  BPT.TRAP 0x1 ;  /* 0x000000040000795c */ /* 0x000fe20000300000 */
.L_x_26:
[----:B-1----:R-:W-:Y:S05]  /*27f0*/  @P0 BRA `(.L_x_27) ;  /* 0x0000000000080947 */ /* 0x002fea0003800000 */
[----:B------:R-:W1:Y:S02]  /*2800*/  SYNCS.PHASECHK.TRANS64.TRYWAIT P0, [UR12], R175 ;  /* 0x000000afff0075a7 */ /* 0x000e64000800014c */
[----:B-1----:R-:W-:Y:S05]  /*2810*/  @!P0 BRA `(.L_x_28) ;  /* 0x0000009000bc8947 */ /* 0x002fea0003800000 */
.L_x_27:
[----:B------:R-:W-:Y:S01]  /*2820*/  UIADD3 UR12, UR10, 0x2a200, URZ ;  /* 0x0002a2000a0c7890 */ /* 0x000fe2000fffe03f */
[----:B------:R-:W-:Y:S01]  /*2830*/  WARPGROUP.ARRIVE ;  /* 0x00000000000079c5 */ /* 0x000fe20000000000 */
[----:B------:R-:W-:Y:S02]  /*2840*/  UISETP.NE.AND UP0, UPT, UR7, URZ, UPT ;  /* 0x0000003f0700728c */ /* 0x000fe4000bf05270 */
[----:B------:R-:W-:Y:S02]  /*2850*/  USHF.R.U32.HI UR13, URZ, 0x4, UR12 ;  /* 0x000000043f0d7899 */ /* 0x000fe4000801160c */
[----:B------:R-:W-:Y:S02]  /*2860*/  USEL UR8, UR8, URZ, !UP0 ;  /* 0x0000003f08087287 */ /* 0x000fe4000c000000 */
[----:B------:R-:W-:Y:S02]  /*2870*/  ULOP3.LUT UR13, UR13, 0x3fff, URZ, 0xc0, !UPT ;  /* 0x00003fff0d0d7892 */ /* 0x000fe4000f8ec03f */
[----:B------:R-:W-:-:S02]  /*2880*/  ULOP3.LUT UR12, UR11, 0x10000, URZ, 0xfc, !UPT ;  /* 0x000100000b0c7892 */ /* 0x000fc4000f8efc3f */
[----:B------:R-:W-:Y:S02]  /*2890*/  ULOP3.LUT UR13, UR13, 0x10000, URZ, 0xfc, !UPT ;  /* 0x000100000d0d7892 */ /* 0x000fe4000f8efc3f */
[----:B------:R-:W-:Y:S02]  /*28a0*/  UISETP.NE.U32.AND UP0, UPT, UR8, URZ, UPT ;  /* 0x0000003f0800728c */ /* 0x000fe4000bf05070 */
[----:B------:R-:W-:Y:S02]  /*28b0*/  UIMAD UR14, UR24, 0xa0, UR13 ;  /* 0x000000a0180e78a4 */ /* 0x000fe4000f8e020d */
[----:B------:R-:W-:Y:S02]  /*28c0*/  ULEA UR12, UR24, UR12, 0x9 ;  /* 0x0000000c180c7291 */ /* 0x000fe4000f8e483f */
[----:B------:R-:W-:Y:S02]  /*28d0*/  UIADD3 UR18, UR14, 0x20, URZ ;  /* 0x000000200e127890 */ /* 0x000fe4000fffe03f */
[----:B------:R-:W-:-:S02]  /*28e0*/  UIADD3 UR22, UR14, 0x40, URZ ;  /* 0x000000400e167890 */ /* 0x000fc4000fffe03f */
[----:B------:R-:W-:Y:S02]  /*28f0*/  UIADD3 UR30, UR14, 0x60, URZ ;  /* 0x000000600e1e7890 */ /* 0x000fe4000fffe03f */
[----:B------:R-:W-:Y:S01]  /*2900*/  UIADD3 UR34, UR14, 0x80, URZ ;  /* 0x000000800e227890 */ /* 0x000fe2000fffe03f */
[----:B------:R-:W-:Y:S01]  /*2910*/  UMOV UR13, 0xc0000010 ;  /* 0xc0000010000d7882 */ /* 0x000fe20000000000 */
[----:B------:R-:W-:Y:S01]  /*2920*/  UMOV UR15, 0xc0000010 ;  /* 0xc0000010000f7882 */ /* 0x000fe20000000000 */
[----:B------:R-:W-:Y:S02]  /*2930*/  UIADD3 UR7, UR12, 0x100, URZ ;  /* 0x000001000c077890 */ /* 0x000fe4000fffe03f */
[----:B------:R-:W-:Y:S01]  /*2940*/  QGMMA.64x16x32.F32.E4M3.E4M3 R96, gdesc[UR12], R96, UP0 ;  /* 0x002000000c6079f3 */ /* 0x000fe2000bf00860 */
[----:B------:R-:W-:Y:S01]  /*2950*/  UMOV UR16, UR12 ;  /* 0x0000000c00107c82 */ /* 0x000fe20008000000 */
[----:B------:R-:W-:Y:S01]  /*2960*/  UMOV UR17, UR13 ;  /* 0x0000000d00117c82 */ /* 0x000fe20008000000 */
[----:B------:R-:W-:Y:S01]  /*2970*/  UMOV UR19, 0xc0000010 ;  /* 0xc000001000137882 */ /* 0x000fe20000000000 */
[----:B------:R-:W-:Y:S01]  /*2980*/  UMOV UR20, UR12 ;  /* 0x0000000c00147c82 */ /* 0x000fe20008000000 */
[----:B------:R-:W-:Y:S01]  /*2990*/  UMOV UR21, UR13 ;  /* 0x0000000d00157c82 */ /* 0x000fe20008000000 */
[----:B------:R-:W-:Y:S01]  /*29a0*/  UMOV UR23, 0xc0000010 ;  /* 0xc000001000177882 */ /* 0x000fe20000000000 */
[----:B------:R-:W-:Y:S01]  /*29b0*/  QGMMA.64x16x32.F32.E4M3.E4M3 R80, gdesc[UR16], R80, UP0 ;  /* 0x00200000105079f3 */ /* 0x000fe2000bf00850 */
        /* <DEDUP_REMOVED lines=8> */
[----:B------:R-:W-:-:S03]  /*2a40*/  UIADD3 UR6, UR6, 0x1, URZ ;  /* 0x0000000106067890 */ /* 0x000fc6000fffe03f */
[----:B------:R-:W-:Y:S01]  /*2a50*/  QGMMA.64x16x32.F32.E4M3.E4M3 R32, gdesc[UR32], R32, UP0 ;  /* 0x00200000202079f3 */ /* 0x000fe2000bf00820 */
[----:B------:R-:W-:Y:S01]  /*2a60*/  UMOV UR32, UR7 ;  /* 0x0000000700207c82 */ /* 0x000fe20008000000 */
[----:B------:R-:W-:Y:S01]  /*2a70*/  UMOV UR33, 0xc0000010 ;  /* 0xc000001000217882 */ /* 0x000fe20000000000 */
[----:B------:R-:W-:Y:S01]  /*2a80*/  UMOV UR28, UR32 ;  /* 0x00000020001c7c82 */ /* 0x000fe20008000000 */
[----:B------:R-:W-:Y:S01]  /*2a90*/  UMOV UR29, UR33 ;  /* 0x00000021001d7c82 */ /* 0x000fe20008000000 */
[----:B------:R-:W-:Y:S01]  /*2aa0*/  QGMMA.64x16x32.F32.E4M3.E4M3 R24, gdesc[UR32], R24, UP0 ;  /* 0x00200000201879f3 */ /* 0x000fe2000bf00818 */
[----:B------:R-:W-:Y:S01]  /*2ab0*/  UMOV UR20, UR32 ;  /* 0x0000002000147c82 */ /* 0x000fe20008000000 */
[----:B------:R-:W-:Y:S01]  /*2ac0*/  UMOV UR21, UR33 ;  /* 0x0000002100157c82 */ /* 0x000fe20008000000 */
[----:B------:R-:W-:Y:S01]  /*2ad0*/  UMOV UR16, UR32 ;  /* 0x0000002000107c82 */ /* 0x000fe20008000000 */
[----:B------:R-:W-:Y:S01]  /*2ae0*/  QGMMA.64x16x32.F32.E4M3.E4M3 R40, gdesc[UR28], R40, UP0 ;  /* 0x002000001c2879f3 */ /* 0x000fe2000bf00828 */
[----:B------:R-:W-:Y:S01]  /*2af0*/  UMOV UR17, UR33 ;  /* 0x0000002100117c82 */ /* 0x000fe20008000000 */
[----:B------:R-:W-:Y:S01]  /*2b00*/  UMOV UR12, UR32 ;  /* 0x00000020000c7c82 */ /* 0x000fe20008000000 */
[----:B------:R-:W-:Y:S01]  /*2b10*/  UMOV UR13, UR33 ;  /* 0x00000021000d7c82 */ /* 0x000fe20008000000 */
[----:B------:R-:W-:Y:S04]  /*2b20*/  QGMMA.64x16x32.F32.E4M3.E4M3 R56, gdesc[UR20], R56, UP0 ;  /* 0x00200000143879f3 */ /* 0x000fe8000bf00838 */
[----:B------:R-:W-:Y:S04]  /*2b30*/  QGMMA.64x16x32.F32.E4M3.E4M3 R72, gdesc[UR16], R72, UP0 ;  /* 0x00200000104879f3 */ /* 0x000fe8000bf00848 */
[----:B------:R-:W-:Y:S01]  /*2b40*/  QGMMA.64x16x32.F32.E4M3.E4M3 R88, gdesc[UR12], R88, UP0, gsb0 ;  /* 0x002000000c5879f3 */ /* 0x000fe2000b800858 */
[----:B------:R-:W-:-:S04]  /*2b50*/  UISETP.NE.AND UP0, UPT, UR6, UR25, UPT ;  /* 0x000000190600728c */ /* 0x000fc8000bf05270 */
[----:B------:R-:W-:-:S06]  /*2b60*/  USEL UR7, URZ, 0x1, UP0 ;  /* 0x000000013f077887 */ /* 0x000fcc0008000000 */
[----:B------:R-:W-:Y:S01]  /*2b70*/  ISETP.NE.AND P0, PT, RZ, UR7, PT ;  /* 0x00000007ff007c0c */ /* 0x000fe2000bf05270 */
[----:B------:R-:W-:-:S12]  /*2b80*/  WARPGROUP.DEPBAR.LE gsb0, 0x1 ;  /* 0x00008000000079c5 */ /* 0x000fd80000010100 */
[----:B------:R-:W-:Y:S05]  /*2b90*/  @!P0 BRA `(.L_x_29) ;  /* 0x0000000400488947 */ /* 0x000fea0003800000 */
[----:B------:R-:W-:Y:S02]  /*2ba0*/  WARPGROUP.DEPBAR.LE gsb0, 0x0 ;  /* 0x00008000000079c5 */ /* 0x000fe40000010000 */
[----:B------:R-:W-:-:S01]  /*2bb0*/  FADD R171, R96, R171 ;  /* 0x000000ab60ab7221 */ /* 0x000fc20000000000 */
[----:B------:R-:W-:Y:S01]  /*2bc0*/  FADD R170, R97, R170 ;  /* 0x000000aa61aa7221 */ /* 0x000fe20000000000 */
        /* <DEDUP_REMOVED lines=78> */
[----:B------:R-:W-:-:S06]  /*30b0*/  UMOV UR6, URZ ;  /* 0x0000003f00067c82 */ /* 0x000fcc0008000000 */
.L_x_29:
[----:B------:R-:W-:Y:S05]  /*30c0*/  @!P1 BRA `(.L_x_30) ;  /* 0x0000000000049947 */ /* 0x000fea0003800000 */
[----:B------:R-:W-:Y:S01]  /*30d0*/  BPT.TRAP 0x1 ;  /* 0x000000040000795c */ /* 0x000fe20000300000 */
.L_x_30:
[----:B------:R-:W-:-:S13]  /*30e0*/  ISETP.NE.AND P0, PT, R5, RZ, PT ;  /* 0x000000ff0500720c */ /* 0x000fda0003f05270 */
[----:B01----:R-:W-:-:S05]  /*30f0*/  @P0 LEA R175, R174, UR10, 0x3 ;  /* 0x0000000aaeaf0c11 */ /* 0x003fca000f8e18ff */
[----:B------:R-:W-:-:S05]  /*3100*/  @P0 VIADD R175, R175, 0xa8 ;  /* 0x000000a8afaf0836 */ /* 0x000fca0000000000 */
[----:B------:R-:W-:-:S04]  /*3110*/  @P0 PRMT R175, R6, 0x654, R175 ;  /* 0x0000065406af0816 */ /* 0x000fc800000000af */
[----:B------:R0:W-:Y:S01]  /*3120*/  @P0 SYNCS.ARRIVE.TRANS64.RED.A1T0 RZ, [R175+URZ], RZ ;  /* 0x000000ffafff09a7 */ /* 0x0001e2000810043f */
[----:B------:R-:W-:-:S13]  /*3130*/  ISETP.GT.U32.AND P0, PT, R4, 0x1, PT ;  /* 0x000000010400780c */ /* 0x000fda0003f04070 */
[----:B0-----:R-:W-:Y:S05]  /*3140*/  @P0 BRA `(.L_x_31) ;  /* 0x0000000000040947 */ /* 0x001fea0003800000 */
[----:B------:R-:W-:Y:S01]  /*3150*/  BPT.TRAP 0x1 ;  /* 0x000000040000795c */ /* 0x000fe20000300000 */
.L_x_31:
[----:B------:R-:W-:Y:S01]  /*3160*/  UIADD3 UR24, UR24, 0x1, URZ ;  /* 0x0000000118187890 */ /* 0x000fe2000fffe03f */
[C---:B------:R-:W-:Y:S01]  /*3170*/  ISETP.GT.AND P1, PT, R173.reuse, 0x1, PT ;  /* 0x00000001ad00780c */ /* 0x040fe20003f24270 */
[----:B------:R-:W-:Y:S02]  /*3180*/  VIADD R174, R174, 0x1 ;  /* 0x00000001aeae7836 */ /* 0x000fe40000000000 */
[----:B------:R-:W-:Y:S01]  /*3190*/  UISETP.NE.AND UP0, UPT, UR24, 0x15, UPT ;  /* 0x000000151800788c */ /* 0x000fe2000bf05270 */
[----:B------:R-:W-:Y:S02]  /*31a0*/  VIADD R173, R173, 0xffffffff ;  /* 0xffffffffadad7836 */ /* 0x000fe40000000000 */
[C---:B------:R-:W-:Y:S01]  /*31b0*/  ISETP.NE.AND P0, PT, R174.reuse, 0x15, PT ;  /* 0x00000015ae00780c */ /* 0x040fe20003f05270 */
[----:B------:R-:W-:Y:S02]  /*31c0*/  USEL UR8, URZ, 0x1, UP0 ;  /* 0x000000013f087887 */ /* 0x000fe40008000000 */
[----:B------:R-:W-:Y:S01]  /*31d0*/  USEL UR24, UR24, URZ, UP0 ;  /* 0x0000003f18187287 */ /* 0x000fe20008000000 */
[----:B------:R-:W-:-:S03]  /*31e0*/  SEL R174, R174, RZ, P0 ;  /* 0x000000ffaeae7207 */ /* 0x000fc60000000000 */
[----:B------:R-:W-:Y:S01]  /*31f0*/  LOP3.LUT R177, R177, UR8, RZ, 0x3c, !PT ;  /* 0x00000008b1b17c12 */ /* 0x000fe2000f8e3cff */
[----:B------:R-:W-:Y:S01]  /*3200*/  UMOV UR8, 0x1 ;  /* 0x0000000100087882 */ /* 0x000fe20000000000 */
[----:B------:R-:W-:Y:S06]  /*3210*/  @P1 BRA `(.L_x_32) ;  /* 0xfffffff400481947 */ /* 0x000fec000383ffff */
.L_x_24:
[----:B------:R-:W-:Y:S01]  /*3220*/  UISETP.NE.AND UP0, UPT, UR6, URZ, UPT ;  /* 0x0000003f0600728c */ /* 0x000fe2000bf05270 */
[----:B------:R-:W0:Y:S03]  /*3230*/  LDC R173, c[0x0][0x28c] ;  /* 0x0000a300ffad7b82 */ /* 0x000e260000000800 */
[----:B------:R-:W-:-:S06]  /*3240*/  USEL UR6, URZ, 0x1, !UP0 ;  /* 0x000000013f067887 */ /* 0x000fcc000c000000 */
[----:B------:R-:W-:Y:S02]  /*3250*/  ISETP.NE.AND P0, PT, RZ, UR6, PT ;  /* 0x00000006ff007c0c */ /* 0x000fe4000bf05270 */
[----:B0-----:R-:W-:-:S11]  /*3260*/  ISETP.GE.AND P1, PT, R173, 0x1, PT ;  /* 0x00000001ad00780c */ /* 0x001fd60003f26270 */
[----:B------:R-:W-:Y:S05]  /*3270*/  @!P0 BRA `(.L_x_33) ;  /* 0x0000000400448947 */ /* 0x000fea0003800000 */
[----:B------:R-:W-:Y:S02]  /*3280*/  WARPGROUP.DEPBAR.LE gsb0, 0x0 ;  /* 0x00008000000079c5 */ /* 0x000fe40000010000 */
[----:B------:R-:W-:Y:S01]  /*3290*/  FADD R171, R96, R171 ;  /* 0x000000ab60ab7221 */ /* 0x000fe20000000000 */
        /* <DEDUP_REMOVED lines=78> */
[----:B------:R-:W-:-:S07]  /*3780*/  FADD R12, R12, R31 ;  /* 0x0000001f0c0c7221 */ /* 0x000fce0000000000 */
.L_x_33:
[----:B------:R-:W-:Y:S02]  /*3790*/  WARPGROUP.DEPBAR.LE gsb0, 0x0 ;  /* 0x00008000000079c5 */ /* 0x000fe40000010000 */
[----:B------:R-:W-:Y:S05]  /*37a0*/  @!P1 BRA `(.L_x_34) ;  /* 0x00000000005c9947 */ /* 0x000fea0003800000 */
[----:B------:R-:W-:-:S13]  /*37b0*/  ISETP.NE.AND P0, PT, R172, 0x3, PT ;  /* 0x00000003ac00780c */ /* 0x000fda0003f05270 */
[----:B------:R-:W-:Y:S05]  /*37c0*/  @!P0 BRA `(.L_x_35) ;  /* 0x0000000000048947 */ /* 0x000fea0003800000 */
[----:B------:R-:W-:Y:S01]  /*37d0*/  BPT.TRAP 0x1 ;  /* 0x000000040000795c */ /* 0x000fe20000300000 */
.L_x_35:
[----:B------:R-:W-:Y:S01]  /*37e0*/  ISETP.NE.AND P0, PT, R5, RZ, PT ;  /* 0x000000ff0500720c */ /* 0x000fe20003f05270 */
[----:B------:R-:W-:Y:S01]  /*37f0*/  BSSY B0, `(.L_x_36) ;  /* 0x0000010000007945 */ /* 0x000fe20003800000 */
[----:B------:R-:W-:-:S11]  /*3800*/  ISETP.GT.U32.AND P1, PT, R4, 0x1, PT ;  /* 0x000000010400780c */ /* 0x000fd60003f24070 */
[----:B------:R-:W-:Y:S05]  /*3810*/  @!P0 BRA `(.L_x_37) ;  /* 0x0000000000348947 */ /* 0x000fea0003800000 */
[----:B------:R-:W-:-:S04]  /*3820*/  UISETP.LT.AND UP0, UPT, UR9, 0x1, UPT ;  /* 0x000000010900788c */ /* 0x000fc8000bf01270 */
[----:B------:R-:W-:-:S04]  /*3830*/  USEL UR8, UR9, 0x1, UP0 ;  /* 0x0000000109087887 */ /* 0x000fc80008000000 */
[----:B------:R-:W-:-:S04]  /*3840*/  UIADD3 UR8, UR5, UR9, -UR8 ;  /* 0x0000000905087290 */ /* 0x000fc8000fffe808 */
[----:B------:R-:W-:-:S04]  /*3850*/  UIMAD.WIDE.U32 UR6, UR8, -0x79e79e79, URZ ;  /* 0x86186187080678a5 */ /* 0x000fc8000f8e003f */
[----:B------:R-:W-:-:S04]  /*3860*/  UIADD3 UR6, UR8, -UR7, URZ ;  /* 0x8000000708067290 */ /* 0x000fc8000fffe03f */
[----:B------:R-:W-:-:S04]  /*3870*/  ULEA.HI UR6, UR6, UR7, URZ, 0x1f ;  /* 0x0000000706067291 */ /* 0x000fc8000f8ff83f */
[----:B------:R-:W-:-:S04]  /*3880*/  USHF.R.U32.HI UR6, URZ, 0x4, UR6 ;  /* 0x000000043f067899 */ /* 0x000fc80008011606 */
[----:B------:R-:W-:-:S04]  /*3890*/  UIMAD UR6, UR6, -0x15, UR8 ;  /* 0xffffffeb060678a4 */ /* 0x000fc8000f8e0208 */
[----:B------:R-:W-:-:S04]  /*38a0*/  ULEA UR6, UR6, UR10, 0x3 ;  /* 0x0000000a06067291 */ /* 0x000fc8000f8e183f */
[----:B------:R-:W-:-:S06]  /*38b0*/  UIADD3 UR6, UR6, 0xa8, URZ ;  /* 0x000000a806067890 */ /* 0x000fcc000fffe03f */
[----:B------:R-:W-:-:S05]  /*38c0*/  IMAD.U32 R25, RZ, RZ, UR6 ;  /* 0x00000006ff197e24 */ /* 0x000fca000f8e00ff */
[----:B------:R-:W-:-:S04]  /*38d0*/  PRMT R24, R6, 0x654, R25 ;  /* 0x0000065406187816 */ /* 0x000fc80000000019 */
[----:B------:R0:W-:Y:S03]  /*38e0*/  SYNCS.ARRIVE.TRANS64.RED.A1T0 RZ, [R24+URZ], RZ ;  /* 0x000000ff18ff79a7 */ /* 0x0001e6000810043f */
.L_x_37:
[----:B------:R-:W-:Y:S05]  /*38f0*/  BSYNC B0 ;  /* 0x0000000000007941 */ /* 0x000fea0003800000 */
.L_x_36:
[----:B------:R-:W-:Y:S05]  /*3900*/  @P1 BRA `(.L_x_34) ;  /* 0x0000000000041947 */ /* 0x000fea0003800000 */
[----:B------:R-:W-:Y:S01]  /*3910*/  BPT.TRAP 0x1 ;  /* 0x000000040000795c */ /* 0x000fe20000300000 */
.L_x_34:
[----:B------:R-:W1:Y:S01]  /*3920*/  LDC R30, c[0x0][0x288] ;  /* 0x0000a200ff1e7b82 */ /* 0x000e620000000800 */
[--C-:B0-----:R-:W-:Y:S01]  /*3930*/  SHF.R.U32.HI R24, RZ, 0x2, R0.reuse ;  /* 0x00000002ff187819 */ /* 0x101fe20000011600 */
[----:B------:R-:W-:Y:S01]  /*3940*/  IMAD R37, R8, 0x50, RZ ;  /* 0x0000005008257824 */ /* 0x000fe200078e02ff */
[----:B------:R-:W-:Y:S01]  /*3950*/  LOP3.LUT R26, R0, 0x60, RZ, 0xc0, !PT ;  /* 0x00000060001a7812 */ /* 0x000fe200078ec0ff */
[----:B------:R-:W-:Y:S01]  /*3960*/  UIADD3 UR8, UR9, UR5, URZ ;  /* 0x0000000509087290 */ /* 0x000fe2000fffe03f */
[----:B------:R-:W-:Y:S01]  /*3970*/  SHF.R.U32.HI R27, RZ, 0x7, R0 ;  /* 0x00000007ff1b7819 */ /* 0x000fe20000011600 */
[----:B------:R-:W-:Y:S01]  /*3980*/  IMAD.SHL.U32 R42, R9, 0x100, RZ ;  /* 0x00000100092a7824 */ /* 0x000fe200078e00ff */
[----:B------:R-:W-:Y:S01]  /*3990*/  LOP3.LUT R25, R24, 0x7, RZ, 0xc0, !PT ;  /* 0x0000000718197812 */ /* 0x000fe200078ec0ff */
[----:B------:R-:W-:Y:S01]  /*39a0*/  UISETP.GT.U32.AND UP0, UPT, UR8, 0x14, UPT ;  /* 0x000000140800788c */ /* 0x000fe2000bf04070 */
[----:B------:R-:W-:Y:S01]  /*39b0*/  SHF.R.U32.HI R26, RZ, 0x1, R26 ;  /* 0x00000001ff1a7819 */ /* 0x000fe2000001161a */
[----:B------:R-:W-:Y:S01]  /*39c0*/  UIMAD.WIDE.U32 UR6, UR8, -0x79e79e79, URZ ;  /* 0x86186187080678a5 */ /* 0x000fe2000f8e003f */
[----:B------:R-:W-:Y:S01]  /*39d0*/  LOP3.LUT R24, R27, 0x1, RZ, 0xc0, !PT ;  /* 0x000000011b187812 */ /* 0x000fe200078ec0ff */
[----:B------:R-:W-:Y:S01]  /*39e0*/  IMAD.SHL.U32 R32, R0, 0x2, RZ ;  /* 0x0000000200207824 */ /* 0x000fe200078e00ff */
[----:B------:R-:W-:Y:S01]  /*39f0*/  IADD3 R29, RZ, -R26, -R25 ;  /* 0x8000001aff1d7210 */ /* 0x000fe20007ffe819 */
[----:B------:R-:W-:Y:S01]  /*3a00*/  ULDC UR12, c[0x0][0x284] ;  /* 0x0000a100000c7ab9 */ /* 0x000fe20000000800 */
[----:B------:R-:W-:Y:S01]  /*3a10*/  UISETP.LT.U32.AND UP0, UPT, UR9, 0x15, UP0 ;  /* 0x000000150900788c */ /* 0x000fe20008701070 */
[C---:B------:R-:W-:Y:S01]  /*3a20*/  IMAD.SHL.U32 R28, R24.reuse, 0x40, RZ ;  /* 0x00000040181c7824 */ /* 0x040fe200078e00ff */
[----:B------:R-:W-:Y:S01]  /*3a30*/  UIADD3 UR5, UR8, -UR7, URZ ;  /* 0x8000000708057290 */ /* 0x000fe2000fffe03f */
[----:B------:R-:W-:Y:S01]  /*3a40*/  IMAD R29, R24, -0x40, R29 ;  /* 0xffffffc0181d7824 */ /* 0x000fe200078e021d */
[----:B------:R-:W-:Y:S01]  /*3a50*/  UISETP.GE.U32.AND UP1, UPT, UR9, 0x15, UPT ;  /* 0x000000150900788c */ /* 0x000fe2000bf26070 */
[----:B------:R-:W-:Y:S01]  /*3a60*/  LOP3.LUT R24, R0, 0x3, RZ, 0xc0, !PT ;  /* 0x0000000300187812 */ /* 0x000fe200078ec0ff */
[----:B------:R-:W-:Y:S01]  /*3a70*/  USEL UR6, URZ, 0x1, !UP0 ;  /* 0x000000013f067887 */ /* 0x000fe2000c000000 */
[----:B------:R-:W-:Y:S01]  /*3a80*/  SHF.R.S32.HI R35, RZ, 0x1f, R7 ;  /* 0x0000001fff237819 */ /* 0x000fe20000011407 */
[----:B------:R-:W-:Y:S01]  /*3a90*/  ULEA.HI UR5, UR5, UR7, URZ, 0x1f ;  /* 0x0000000705057291 */ /* 0x000fe2000f8ff83f */
[C---:B-1----:R-:W-:Y:S01]  /*3aa0*/  ISETP.GE.AND P0, PT, R37.reuse, R30, PT ;  /* 0x0000001e2500720c */ /* 0x042fe20003f06270 */
[----:B------:R-:W-:Y:S01]  /*3ab0*/  ULDC.64 UR10, c[0x0][0x5d0] ;  /* 0x00017400000a7ab9 */ /* 0x000fe20000000a00 */
[----:B------:R-:W-:Y:S01]  /*3ac0*/  LOP3.LUT R32, R37, 0x6, R32, 0xf8, !PT ;  /* 0x0000000625207812 */ /* 0x000fe200078ef820 */
[----:B------:R-:W-:Y:S01]  /*3ad0*/  ULOP3.LUT UR4, UR4, UR6, URZ, 0x3c, !UPT ;  /* 0x0000000604047292 */ /* 0x000fe2000f8e3c3f */
[----:B------:R-:W-:Y:S01]  /*3ae0*/  ISETP.GE.OR P0, PT, R42, UR12, P0 ;  /* 0x0000000c2a007c0c */ /* 0x000fe20008706670 */
[----:B------:R-:W-:Y:S01]  /*3af0*/  USHF.R.U32.HI UR5, URZ, 0x4, UR5 ;  /* 0x000000043f057899 */ /* 0x000fe20008011605 */
[----:B------:R-:W-:Y:S01]  /*3b00*/  LOP3.LUT R27, R28, 0x40, R25, 0xe2, !PT ;  /* 0x000000401c1b7812 */ /* 0x000fe200078ee219 */
[----:B------:R-:W-:Y:S01]  /*3b10*/  IMAD R28, R24, -0x2, R30 ;  /* 0xfffffffe181c7824 */ /* 0x000fe200078e021e */
[----:B------:R-:W-:Y:S01]  /*3b20*/  SHF.R.S32.HI R33, RZ, 0x1f, R32 ;  /* 0x0000001fff217819 */ /* 0x000fe20000011420 */
[----:B------:R-:W-:Y:S01]  /*3b30*/  IMAD R24, R35, UR10, RZ ;  /* 0x0000000a23187c24 */ /* 0x000fe2000f8e02ff */
[----:B------:R-:W-:Y:S01]  /*3b40*/  @UP1 ULOP3.LUT UR4, UR4, 0x1, UR5, 0x78, !UPT ;  /* 0x0000000104041892 */ /* 0x000fe2000f8e7805 */
[----:B------:R-:W-:Y:S01]  /*3b50*/  IMAD.WIDE R8, R9, 0x100, RZ ;  /* 0x0000010009087825 */ /* 0x000fe200078e02ff */
[----:B------:R-:W-:Y:S01]  /*3b60*/  UIMAD UR5, UR5, -0x15, UR8 ;  /* 0xffffffeb050578a4 */ /* 0x000fe2000f8e0208 */
[----:B------:R-:W-:-:S02]  /*3b70*/  IADD3 R42, -R42, UR12, R29 ;  /* 0x0000000c2a2a7c10 */ /* 0x000fc4000fffe11d */
[C---:B------:R-:W-:Y:S01]  /*3b80*/  IMAD R31, R7.reuse, UR11, R24 ;  /* 0x0000000b071f7c24 */ /* 0x040fe2000f8e0218 */
[----:B------:R-:W-:Y:S01]  /*3b90*/  LOP3.LUT R45, R8, R27, R26, 0xfe, !PT ;  /* 0x0000001b082d7212 */ /* 0x000fe200078efe1a */
[----:B------:R-:W-:-:S04]  /*3ba0*/  IMAD.WIDE.U32 R24, R7, UR10, R32 ;  /* 0x0000000a07187c25 */ /* 0x000fc8000f8e0020 */
[----:B------:R-:W-:Y:S02]  /*3bb0*/  IMAD.IADD R25, R25, 0x1, R31 ;  /* 0x0000000119197824 */ /* 0x000fe400078e021f */
[----:B------:R-:W-:Y:S02]  /*3bc0*/  IMAD.IADD R37, R28, 0x1, -R37 ;  /* 0x000000011c257824 */ /* 0x000fe400078e0a25 */
[----:B------:R-:W-:Y:S01]  /*3bd0*/  IMAD.MOV.U32 R36, RZ, RZ, -0x1 ;  /* 0xffffffffff247424 */ /* 0x000fe200078e00ff */
[----:B------:R-:W-:Y:S06]  /*3be0*/  @P0 BRA `(.L_x_38) ;  /* 0x0000005800440947 */ /* 0x000fec0003800000 */
[----:B------:R-:W0:Y:S01]  /*3bf0*/  LDC.64 R38, c[0x0][0x5c8] ;  /* 0x00017200ff267b82 */ /* 0x000e220000000a00 */
[----:B------:R-:W-:Y:S01]  /*3c00*/  ULDC.64 UR6, c[0x0][0x5c0] ;  /* 0x0001700000067ab9 */ /* 0x000fe20000000a00 */
[----:B------:R-:W-:Y:S01]  /*3c10*/  BSSY B0, `(.L_x_38) ;  /* 0x000058e000007945 */ /* 0x000fe20003800000 */
[-C--:B0-----:R-:W-:Y:S01]  /*3c20*/  IMAD R26, R9, R38.reuse, RZ ;  /* 0x00000026091a7224 */ /* 0x081fe200078e02ff */
[----:B------:R-:W-:Y:S01]  /*3c30*/  SHF.L.U64.HI R34, R38, 0x3, R39 ;  /* 0x0000000326227819 */ /* 0x000fe20000010227 */
[----:B------:R-:W-:-:S04]  /*3c40*/  IMAD.WIDE.U32 R30, R45, R38, R24 ;  /* 0x000000262d1e7225 */ /* 0x000fc800078e0018 */
[----:B------:R-:W-:Y:S01]  /*3c50*/  IMAD R25, R45, R39, R26 ;  /* 0x000000272d197224 */ /* 0x000fe200078e021a */
[----:B------:R-:W-:Y:S01]  /*3c60*/  IADD3 R24, P3, R30, UR6, RZ ;  /* 0x000000061e187c10 */ /* 0x000fe2000ff7e0ff */
[C---:B------:R-:W-:Y:S01]  /*3c70*/  IMAD.SHL.U32 R29, R38.reuse, 0x8, RZ ;  /* 0x00000008261d7824 */ /* 0x040fe200078e00ff */
[----:B------:R-:W-:Y:S01]  /*3c80*/  LEA R26, P2, R38, R30, 0x7 ;  /* 0x0000001e261a7211 */ /* 0x000fe200078438ff */
[----:B------:R-:W-:-:S03]  /*3c90*/  IMAD.IADD R31, R31, 0x1, R25 ;  /* 0x000000011f1f7824 */ /* 0x000fc600078e0219 */
[----:B------:R-:W-:Y:S02]  /*3ca0*/  IADD3 R30, P1, P0, R30, UR6, R29 ;  /* 0x000000061e1e7c10 */ /* 0x000fe4000f83e01d */
[----:B------:R-:W-:Y:S02]  /*3cb0*/  IADD3.X R25, R31, UR7, RZ, P3, !PT ;  /* 0x000000071f197c10 */ /* 0x000fe40009ffe4ff */
[----:B---3-5:R-:W-:Y:S02]  /*3cc0*/  FSETP.NEU.AND P3, PT, R11, RZ, PT ;  /* 0x000000ff0b00720b */ /* 0x028fe40003f6d000 */
[----:B------:R-:W-:Y:S02]  /*3cd0*/  LEA.HI.X R27, R38, R31, R39, 0x7, P2 ;  /* 0x0000001f261b7211 */ /* 0x000fe400010f3c27 */
[C---:B------:R-:W-:Y:S02]  /*3ce0*/  IADD3 R28, P2, R26.reuse, UR6, RZ ;  /* 0x000000061a1c7c10 */ /* 0x040fe4000ff5e0ff */
[----:B------:R-:W-:-:S02]  /*3cf0*/  IADD3 R26, P5, P6, R26, UR6, R29 ;  /* 0x000000061a1a7c10 */ /* 0x000fc4000febe01d */
[----:B------:R-:W-:Y:S02]  /*3d00*/  IADD3.X R29, R27, UR7, RZ, P2, !PT ;  /* 0x000000071b1d7c10 */ /* 0x000fe400097fe4ff */
[--C-:B------:R-:W-:Y:S02]  /*3d10*/  IADD3.X R31, R31, UR7, R34.reuse, P1, P0 ;  /* 0x000000071f1f7c10 */ /* 0x100fe40008fe0422 */
[----:B------:R-:W-:Y:S01]  /*3d20*/  IADD3.X R27, R27, UR7, R34, P5, P6 ;  /* 0x000000071b1b7c10 */ /* 0x000fe2000afec422 */
[----:B------:R-:W-:Y:S06]  /*3d30*/  @!P3 BRA `(.L_x_39) ;  /* 0x0000004000dcb947 */ /* 0x000fec0003800000 */
[----:B------:R-:W-:Y:S01]  /*3d40*/  ULDC.64 UR6, c[0x0][0x5b8] ;  /* 0x00016e0000067ab9 */ /* 0x000fe20000000a00 */
[----:B------:R-:W-:Y:S01]  /*3d50*/  ISETP.GE.AND P3, PT, R42, 0x1, PT ;  /* 0x000000012a00780c */ /* 0x000fe20003f66270 */
[----:B------:R-:W-:Y:S01]  /*3d60*/  IMAD R38, R35, UR6, RZ ;  /* 0x0000000623267c24 */ /* 0x000fe2000f8e02ff */
[----:B------:R-:W-:Y:S01]  /*3d70*/  ULDC.64 UR10, c[0x0][0x5a8] ;  /* 0x00016a00000a7ab9 */ /* 0x000fe20000000a00 */
[----:B------:R-:W-:Y:S01]  /*3d80*/  IMAD.WIDE.U32 R34, R7, UR6, R32 ;  /* 0x0000000607227c25 */ /* 0x000fe2000f8e0020 */
[----:B------:R-:W-:Y:S01]  /*3d90*/  ISETP.LT.OR P1, PT, R37, 0x1, !P3 ;  /* 0x000000012500780c */ /* 0x000fe20005f21670 */
[----:B------:R-:W-:Y:S02]  /*3da0*/  BSSY B1, `(.L_x_40) ;  /* 0x000000c000017945 */ /* 0x000fe40003800000 */
[----:B------:R-:W-:Y:S01]  /*3db0*/  IMAD R7, R7, UR7, R38 ;  /* 0x0000000707077c24 */ /* 0x000fe2000f8e0226 */
[----:B------:R-:W-:-:S03]  /*3dc0*/  ULDC.64 UR6, c[0x0][0x5b0] ;  /* 0x00016c0000067ab9 */ /* 0x000fc60000000a00 */
[----:B------:R-:W-:Y:S02]  /*3dd0*/  IMAD.IADD R35, R35, 0x1, R7 ;  /* 0x0000000123237824 */ /* 0x000fe400078e0207 */
[----:B------:R-:W-:Y:S02]  /*3de0*/  IMAD R7, R9, UR6, RZ ;  /* 0x0000000609077c24 */ /* 0x000fe4000f8e02ff */
[----:B------:R-:W-:-:S04]  /*3df0*/  IMAD.WIDE.U32 R32, R45, UR6, R34 ;  /* 0x000000062d207c25 */ /* 0x000fc8000f8e0022 */
[----:B------:R-:W-:Y:S01]  /*3e00*/  IMAD R7, R45, UR7, R7 ;  /* 0x000000072d077c24 */ /* 0x000fe2000f8e0207 */
[----:B------:R-:W-:-:S04]  /*3e10*/  IADD3 R32, P0, R32, UR10, RZ ;  /* 0x0000000a20207c10 */ /* 0x000fc8000ff1e0ff */
[--C-:B------:R-:W-:Y:S02]  /*3e20*/  IADD3.X R33, R33, UR11, R7.reuse, P0, !PT ;  /* 0x0000000b21217c10 */ /* 0x100fe400087fe407 */
[----:B------:R-:W-:Y:S01]  /*3e30*/  PRMT R7, RZ, 0x7610, R7 ;  /* 0x00007610ff077816 */ /* 0x000fe20000000007 */
[----:B------:R-:W-:Y:S06]  /*3e40*/  @P1 BRA `(.L_x_41) ;  /* 0x0000000000041947 */ /* 0x000fec0003800000 */
[----:B------:R0:W5:Y:S02]  /*3e50*/  LDG.E.U8 R7, desc[UR36][R32.64] ;  /* 0x0000002420077981 */ /* 0x000164000c1e1100 */
.L_x_41:
[----:B------:R-:W-:Y:S05]  /*3e60*/  BSYNC B1 ;  /* 0x0000000000017941 */ /* 0x000fea0003800000 */
.L_x_40:
[----:B-----5:R-:W-:Y:S01]  /*3e70*/  LOP3.LUT R7, R7, 0xff, RZ, 0xc0, !PT ;  /* 0x000000ff07077812 */ /* 0x020fe200078ec0ff */
[----:B------:R-:W-:Y:S01]  /*3e80*/  BSSY B1, `(.L_x_42) ;  /* 0x000000b000017945 */ /* 0x000fe20003800000 */
[----:B------:R-:W-:Y:S02]  /*3e90*/  ISETP.LT.OR P0, PT, R37, 0x2, !P3 ;  /* 0x000000022500780c */ /* 0x000fe40005f01670 */
[----:B------:R-:W-:-:S05]  /*3ea0*/  F2FP.F16.E4M3.UNPACK_B R7, R7 ;  /* 0x00000007ff07723e */ /* 0x000fca00020006ff */
[----:B------:R-:W-:Y:S01]  /*3eb0*/  HADD2.F32 R38, -RZ, R7.H0_H0 ;  /* 0x20000007ff267230 */ /* 0x000fe20000004100 */
[----:B------:R-:W-:-:S04]  /*3ec0*/  PRMT R7, RZ, 0x7610, R7 ;  /* 0x00007610ff077816 */ /* 0x000fc80000000007 */
[----:B------:R-:W-:-:S04]  /*3ed0*/  FMUL R38, R38, R11 ;  /* 0x0000000b26267220 */ /* 0x000fc80000400000 */
[----:B--2---:R-:W-:-:S05]  /*3ee0*/  FFMA R38, R171, R10, R38 ;  /* 0x0000000aab267223 */ /* 0x004fca0000000026 */
[----:B------:R-:W-:-:S05]  /*3ef0*/  F2FP.SATFINITE.E4M3.F32.PACK_AB_MERGE_C R39, RZ, R38, RZ ;  /* 0x00000026ff27723e */ /* 0x000fca00048070ff */
[----:B------:R1:W-:Y:S01]  /*3f00*/  @!P1 STG.E.U8 desc[UR36][R24.64], R39 ;  /* 0x0000002718009986 */ /* 0x0003e2000c101124 */
[----:B------:R-:W-:Y:S05]  /*3f10*/  @P0 BRA `(.L_x_43) ;  /* 0x0000000000040947 */ /* 0x000fea0003800000 */
[----:B------:R2:W5:Y:S02]  /*3f20*/  LDG.E.U8 R7, desc[UR36][R32.64+0x1] ;  /* 0x0000012420077981 */ /* 0x000564000c1e1100 */
.L_x_43:
[----:B------:R-:W-:Y:S05]  /*3f30*/  BSYNC B1 ;  /* 0x0000000000017941 */ /* 0x000fea0003800000 */
.L_x_42:
[----:B-----5:R-:W-:Y:S01]  /*3f40*/  LOP3.LUT R7, R7, 0xff, RZ, 0xc0, !PT ;  /* 0x000000ff07077812 */ /* 0x020fe200078ec0ff */
[----:B------:R-:W-:Y:S01]  /*3f50*/  BSSY B1, `(.L_x_44) ;  /* 0x0000013000017945 */ /* 0x000fe20003800000 */
[----:B------:R-:W-:Y:S02]  /*3f60*/  IADD3 R41, P1, R45, 0x8, RZ ;  /* 0x000000082d297810 */ /* 0x000fe40007f3e0ff */
[----:B------:R-:W-:Y:S02]  /*3f70*/  F2FP.F16.E4M3.UNPACK_B R7, R7 ;  /* 0x00000007ff07723e */ /* 0x000fe400020006ff */
[----:B------:R-:W-:Y:S01]  /*3f80*/  ISETP.GE.AND P2, PT, R42, 0x9, PT ;  /* 0x000000092a00780c */ /* 0x000fe20003f46270 */
[----:B-1----:R-:W-:Y:S02]  /*3f90*/  IMAD.X R39, RZ, RZ, R9, P1 ;  /* 0x000000ffff277224 */ /* 0x002fe400008e0609 */
[----:B------:R-:W-:Y:S01]  /*3fa0*/  HADD2.F32 R38, -RZ, R7.H0_H0 ;  /* 0x20000007ff267230 */ /* 0x000fe20000004100 */
[----:B------:R-:W-:Y:S01]  /*3fb0*/  ISETP.LT.OR P5, PT, R37, 0x1, !P2 ;  /* 0x000000012500780c */ /* 0x000fe200057a1670 */
[----:B------:R-:W-:-:S03]  /*3fc0*/  IMAD R40, R39, UR6, RZ ;  /* 0x0000000627287c24 */ /* 0x000fc6000f8e02ff */
[----:B------:R-:W-:Y:S01]  /*3fd0*/  FMUL R7, R38, R11 ;  /* 0x0000000b26077220 */ /* 0x000fe20000400000 */
[----:B------:R-:W-:-:S04]  /*3fe0*/  IMAD.WIDE.U32 R38, R41, UR6, R34 ;  /* 0x0000000629267c25 */ /* 0x000fc8000f8e0022 */
[----:B------:R-:W-:Y:S01]  /*3ff0*/  FFMA R7, R170, R10, R7 ;  /* 0x0000000aaa077223 */ /* 0x000fe20000000007 */
[----:B------:R-:W-:Y:S01]  /*4000*/  IMAD R41, R41, UR7, R40 ;  /* 0x0000000729297c24 */ /* 0x000fe2000f8e0228 */
[----:B------:R-:W-:-:S03]  /*4010*/  IADD3 R38, P1, R38, UR10, RZ ;  /* 0x0000000a26267c10 */ /* 0x000fc6000ff3e0ff */
[----:B------:R-:W-:Y:S02]  /*4020*/  F2FP.SATFINITE.E4M3.F32.PACK_AB_MERGE_C R43, RZ, R7, RZ ;  /* 0x00000007ff2b723e */ /* 0x000fe400048070ff */
[----:B------:R-:W-:Y:S02]  /*4030*/  IADD3.X R39, R39, UR11, R41, P1, !PT ;  /* 0x0000000b27277c10 */ /* 0x000fe40008ffe429 */
[----:B------:R-:W-:Y:S01]  /*4040*/  PRMT R7, RZ, 0x7610, R7 ;  /* 0x00007610ff077816 */ /* 0x000fe20000000007 */
[----:B------:R1:W-:Y:S01]  /*4050*/  @!P0 STG.E.U8 desc[UR36][R24.64+0x1], R43 ;  /* 0x0000012b18008986 */ /* 0x0003e2000c101124 */
[----:B------:R-:W-:Y:S05]  /*4060*/  @P5 BRA `(.L_x_45) ;  /* 0x0000000000045947 */ /* 0x000fea0003800000 */
[----:B------:R3:W5:Y:S02]  /*4070*/  LDG.E.U8 R7, desc[UR36][R38.64] ;  /* 0x0000002426077981 */ /* 0x000764000c1e1100 */
.L_x_45:
[----:B------:R-:W-:Y:S05]  /*4080*/  BSYNC B1 ;  /* 0x0000000000017941 */ /* 0x000fea0003800000 */
.L_x_44:
[----:B-----5:R-:W-:Y:S01]  /*4090*/  LOP3.LUT R7, R7, 0xff, RZ, 0xc0, !PT ;  /* 0x000000ff07077812 */ /* 0x020fe200078ec0ff */
[----:B------:R-:W-:Y:S01]  /*40a0*/  BSSY B1, `(.L_x_46) ;  /* 0x000000b000017945 */ /* 0x000fe20003800000 */
[----:B------:R-:W-:Y:S02]  /*40b0*/  ISETP.LT.OR P0, PT, R37, 0x2, !P2 ;  /* 0x000000022500780c */ /* 0x000fe40005701670 */
[----:B------:R-:W-:-:S05]  /*40c0*/  F2FP.F16.E4M3.UNPACK_B R7, R7 ;  /* 0x00000007ff07723e */ /* 0x000fca00020006ff */
[----:B------:R-:W-:Y:S01]  /*40d0*/  HADD2.F32 R40, -RZ, R7.H0_H0 ;  /* 0x20000007ff287230 */ /* 0x000fe20000004100 */
[----:B------:R-:W-:-:S04]  /*40e0*/  PRMT R7, RZ, 0x7610, R7 ;  /* 0x00007610ff077816 */ /* 0x000fc80000000007 */
[----:B------:R-:W-:-:S04]  /*40f0*/  FMUL R40, R40, R11 ;  /* 0x0000000b28287220 */ /* 0x000fc80000400000 */
[----:B------:R-:W-:-:S05]  /*4100*/  FFMA R40, R169, R10, R40 ;  /* 0x0000000aa9287223 */ /* 0x000fca0000000028 */
[----:B------:R-:W-:-:S05]  /*4110*/  F2FP.SATFINITE.E4M3.F32.PACK_AB_MERGE_C R41, RZ, R40, RZ ;  /* 0x00000028ff29723e */ /* 0x000fca00048070ff */
[----:B------:R4:W-:Y:S01]  /*4120*/  @!P5 STG.E.U8 desc[UR36][R30.64], R41 ;  /* 0x000000291e00d986 */ /* 0x0009e2000c101124 */
[----:B------:R-:W-:Y:S05]  /*4130*/  @P0 BRA `(.L_x_47) ;  /* 0x0000000000040947 */ /* 0x000fea0003800000 */
[----:B------:R0:W5:Y:S02]  /*4140*/  LDG.E.U8 R7, desc[UR36][R38.64+0x1] ;  /* 0x0000012426077981 */ /* 0x000164000c1e1100 */
.L_x_47:
[----:B------:R-:W-:Y:S05]  /*4150*/  BSYNC B1 ;  /* 0x0000000000017941 */ /* 0x000fea0003800000 */
.L_x_46:
[----:B-----5:R-:W-:Y:S01]  /*4160*/  LOP3.LUT R7, R7, 0xff, RZ, 0xc0, !PT ;  /* 0x000000ff07077812 */ /* 0x020fe200078ec0ff */
[----:B------:R-:W-:Y:S01]  /*4170*/  BSSY B1, `(.L_x_48) ;  /* 0x000000b000017945 */ /* 0x000fe20003800000 */
[----:B------:R-:W-:Y:S02]  /*4180*/  ISETP.LT.OR P1, PT, R37, 0x9, !P3 ;  /* 0x000000092500780c */ /* 0x000fe40005f21670 */
[----:B------:R-:W-:-:S05]  /*4190*/  F2FP.F16.E4M3.UNPACK_B R7, R7 ;  /* 0x00000007ff07723e */ /* 0x000fca00020006ff */
[----:B------:R-:W-:-:S05]  /*41a0*/  HADD2.F32 R40, -RZ, R7.H0_H0 ;  /* 0x20000007ff287230 */ /* 0x000fca0000004100 */
[----:B------:R-:W-:-:S04]  /*41b0*/  FMUL R7, R40, R11 ;  /* 0x0000000b28077220 */ /* 0x000fc80000400000 */
[----:B------:R-:W-:-:S05]  /*41c0*/  FFMA R7, R168, R10, R7 ;  /* 0x0000000aa8077223 */ /* 0x000fca0000000007 */
[----:B----4-:R-:W-:Y:S02]  /*41d0*/  F2FP.SATFINITE.E4M3.F32.PACK_AB_MERGE_C R41, RZ, R7, RZ ;  /* 0x00000007ff29723e */ /* 0x010fe400048070ff */
[----:B------:R-:W-:-:S03]  /*41e0*/  PRMT R7, RZ, 0x7610, R7 ;  /* 0x00007610ff077816 */ /* 0x000fc60000000007 */
[----:B------:R4:W-:Y:S01]  /*41f0*/  @!P0 STG.E.U8 desc[UR36][R30.64+0x1], R41 ;  /* 0x000001291e008986 */ /* 0x0009e2000c101124 */
[----:B------:R-:W-:Y:S05]  /*4200*/  @P1 BRA `(.L_x_49) ;  /* 0x0000000000041947 */ /* 0x000fea0003800000 */
[----:B------:R0:W5:Y:S02]  /*4210*/  LDG.E.U8 R7, desc[UR36][R32.64+0x8] ;  /* 0x0000082420077981 */ /* 0x000164000c1e1100 */
.L_x_49:
[----:B------:R-:W-:Y:S05]  /*4220*/  BSYNC B1 ;  /* 0x0000000000017941 */ /* 0x000fea0003800000 */
.L_x_48:
        /* <DEDUP_REMOVED lines=8> */
[----:B----4-:R-:W-:-:S05]  /*42b0*/  F2FP.SATFINITE.E4M3.F32.PACK_AB_MERGE_C R41, RZ, R40, RZ ;  /* 0x00000028ff29723e */ /* 0x010fca00048070ff */
[----:B------:R4:W-:Y:S01]  /*42c0*/  @!P1 STG.E.U8 desc[UR36][R24.64+0x8], R41 ;  /* 0x0000082918009986 */ /* 0x0009e2000c101124 */
[----:B------:R-:W-:Y:S05]  /*42d0*/  @P0 BRA `(.L_x_51) ;  /* 0x0000000000040947 */ /* 0x000fea0003800000 */
[----:B------:R0:W5:Y:S02]  /*42e0*/  LDG.E.U8 R7, desc[UR36][R32.64+0x9] ;  /* 0x0000092420077981 */ /* 0x000164000c1e1100 */
.L_x_51:
[----:B------:R-:W-:Y:S05]  /*42f0*/  BSYNC B1 ;  /* 0x0000000000017941 */ /* 0x000fea0003800000 */
.L_x_50:
        /* <DEDUP_REMOVED lines=12> */
.L_x_53:
[----:B------:R-:W-:Y:S05]  /*43c0*/  BSYNC B1 ;  /* 0x0000000000017941 */ /* 0x000fea0003800000 */
.L_x_52:
        /* <DEDUP_REMOVED lines=12> */
.L_x_55:
[----:B------:R-:W-:Y:S05]  /*4490*/  BSYNC B1 ;  /* 0x0000000000017941 */ /* 0x000fea0003800000 */
.L_x_54:
[----:B-----5:R-:W-:Y:S01]  /*44a0*/  LOP3.LUT R7, R7, 0xff, RZ, 0xc0, !PT ;  /* 0x000000ff07077812 */ /* 0x020fe200078ec0ff */
[----:B------:R-:W-:Y:S01]  /*44b0*/  BSSY B1, `(.L_x_56) ;  /* 0x0000013000017945 */ /* 0x000fe20003800000 */
[----:B-1----:R-:W-:Y:S02]  /*44c0*/  IADD3 R43, P0, R45, 0x80, RZ ;  /* 0x000000802d2b7810 */ /* 0x002fe40007f1e0ff */
[----:B------:R-:W-:Y:S02]  /*44d0*/  F2FP.F16.E4M3.UNPACK_B R7, R7 ;  /* 0x00000007ff07723e */ /* 0x000fe400020006ff */
[----:B------:R-:W-:Y:S01]  /*44e0*/  ISETP.GE.AND P1, PT, R42, 0x81, PT ;  /* 0x000000812a00780c */ /* 0x000fe20003f26270 */
[----:B----4-:R-:W-:Y:S02]  /*44f0*/  IMAD.X R41, RZ, RZ, R9, P0 ;  /* 0x000000ffff297224 */ /* 0x010fe400000e0609 */
        /* <DEDUP_REMOVED lines=14> */
.L_x_57:
[----:B------:R-:W-:Y:S05]  /*45e0*/  BSYNC B1 ;  /* 0x0000000000017941 */ /* 0x000fea0003800000 */
.L_x_56:
        /* <DEDUP_REMOVED lines=12> */
.L_x_59:
[----:B------:R-:W-:Y:S05]  /*46b0*/  BSYNC B1 ;  /* 0x0000000000017941 */ /* 0x000fea0003800000 */
.L_x_58:
[----:B-----5:R-:W-:Y:S01]  /*46c0*/  LOP3.LUT R7, R7, 0xff, RZ, 0xc0, !PT ;  /* 0x000000ff07077812 */ /* 0x020fe200078ec0ff */
[----:B------:R-:W-:Y:S01]  /*46d0*/  BSSY B1, `(.L_x_60) ;  /* 0x0000013000017945 */ /* 0x000fe20003800000 */
[----:B0-----:R-:W-:Y:S02]  /*46e0*/  IADD3 R43, P0, R45, 0x88, RZ ;  /* 0x000000882d2b7810 */ /* 0x001fe40007f1e0ff */
[----:B------:R-:W-:-:S03]  /*46f0*/  F2FP.F16.E4M3.UNPACK_B R7, R7 ;  /* 0x00000007ff07723e */ /* 0x000fc600020006ff */
[----:B------:R-:W-:-:S04]  /*4700*/  IMAD.WIDE.U32 R34, R43, UR6, R34 ;  /* 0x000000062b227c25 */ /* 0x000fc8000f8e0022 */
[----:B------:R-:W-:-:S05]  /*4710*/  HADD2.F32 R8, -RZ, R7.H0_H0 ;  /* 0x20000007ff087230 */ /* 0x000fca0000004100 */
[----:B------:R-:W-:Y:S01]  /*4720*/  FMUL R7, R8, R11 ;  /* 0x0000000b08077220 */ /* 0x000fe20000400000 */
[----:B------:R-:W-:Y:S01]  /*4730*/  IMAD.X R8, RZ, RZ, R9, P0 ;  /* 0x000000ffff087224 */ /* 0x000fe200000e0609 */
[----:B------:R-:W-:Y:S02]  /*4740*/  ISETP.GE.AND P0, PT, R42, 0x89, PT ;  /* 0x000000892a00780c */ /* 0x000fe40003f06270 */
[----:B------:R-:W-:Y:S01]  /*4750*/  FFMA R7, R162, R10, R7 ;  /* 0x0000000aa2077223 */ /* 0x000fe20000000007 */
[----:B------:R-:W-:-:S04]  /*4760*/  IMAD R8, R8, UR6, RZ ;  /* 0x0000000608087c24 */ /* 0x000fc8000f8e02ff */
[----:B------:R-:W-:Y:S01]  /*4770*/  F2FP.SATFINITE.E4M3.F32.PACK_AB_MERGE_C R45, RZ, R7, RZ ;  /* 0x00000007ff2d723e */ /* 0x000fe200048070ff */
[----:B------:R-:W-:Y:S01]  /*4780*/  IMAD R43, R43, UR7, R8 ;  /* 0x000000072b2b7c24 */ /* 0x000fe2000f8e0208 */
[----:B------:R-:W-:Y:S02]  /*4790*/  IADD3 R8, P6, R34, UR10, RZ ;  /* 0x0000000a22087c10 */ /* 0x000fe4000ffde0ff */
[----:B------:R-:W-:Y:S01]  /*47a0*/  PRMT R7, RZ, 0x7610, R7 ;  /* 0x00007610ff077816 */ /* 0x000fe20000000007 */
[----:B------:R0:W-:Y:S01]  /*47b0*/  @!P5 STG.E.U8 desc[UR36][R28.64+0x1], R45 ;  /* 0x0000012d1c00d986 */ /* 0x0001e2000c101124 */
[----:B------:R-:W-:Y:S02]  /*47c0*/  ISETP.LT.OR P5, PT, R37, 0x1, !P0 ;  /* 0x000000012500780c */ /* 0x000fe400047a1670 */
[----:B------:R-:W-:-:S11]  /*47d0*/  IADD3.X R9, R35, UR11, R43, P6, !PT ;  /* 0x0000000b23097c10 */ /* 0x000fd6000b7fe42b */
[----:B0-----:R-:W-:Y:S05]  /*47e0*/  @P5 BRA `(.L_x_61) ;  /* 0x0000000000045947 */ /* 0x001fea0003800000 */
[----:B------:R0:W5:Y:S02]  /*47f0*/  LDG.E.U8 R7, desc[UR36][R8.64] ;  /* 0x0000002408077981 */ /* 0x000164000c1e1100 */
.L_x_61:
[----:B------:R-:W-:Y:S05]  /*4800*/  BSYNC B1 ;  /* 0x0000000000017941 */ /* 0x000fea0003800000 */
.L_x_60:
        /* <DEDUP_REMOVED lines=12> */
.L_x_63:
[----:B------:R-:W-:Y:S05]  /*48d0*/  BSYNC B1 ;  /* 0x0000000000017941 */ /* 0x000fea0003800000 */
.L_x_62:
[----:B-----5:R-:W-:Y:S01]  /*48e0*/  LOP3.LUT R7, R7, 0xff, RZ, 0xc0, !PT ;  /* 0x000000ff07077812 */ /* 0x020fe200078ec0ff */
[----:B------:R-:W-:Y:S01]  /*48f0*/  BSSY B1, `(.L_x_64) ;  /* 0x000000b000017945 */ /* 0x000fe20003800000 */
[----:B------:R-:W-:Y:S02]  /*4900*/  ISETP.LT.OR P5, PT, R37, 0x9, !P1 ;  /* 0x000000092500780c */ /* 0x000fe40004fa1670 */
[----:B------:R-:W-:-:S05]  /*4910*/  F2FP.F16.E4M3.UNPACK_B R7, R7 ;  /* 0x00000007ff07723e */ /* 0x000fca00020006ff */
[----:B------:R-:W-:-:S05]  /*4920*/  HADD2.F32 R34, -RZ, R7.H0_H0 ;  /* 0x20000007ff227230 */ /* 0x000fca0000004100 */
[----:B------:R-:W-:-:S04]  /*4930*/  FMUL R7, R34, R11 ;  /* 0x0000000b22077220 */ /* 0x000fc80000400000 */
[----:B------:R-:W-:-:S05]  /*4940*/  FFMA R7, R160, R10, R7 ;  /* 0x0000000aa0077223 */ /* 0x000fca0000000007 */
[----:B0-----:R-:W-:Y:S02]  /*4950*/  F2FP.SATFINITE.E4M3.F32.PACK_AB_MERGE_C R35, RZ, R7, RZ ;  /* 0x00000007ff23723e */ /* 0x001fe400048070ff */
[----:B------:R-:W-:-:S03]  /*4960*/  PRMT R7, RZ, 0x7610, R7 ;  /* 0x00007610ff077816 */ /* 0x000fc60000000007 */
[----:B------:R0:W-:Y:S01]  /*4970*/  @!P6 STG.E.U8 desc[UR36][R26.64+0x1], R35 ;  /* 0x000001231a00e986 */ /* 0x0001e2000c101124 */
[----:B------:R-:W-:Y:S05]  /*4980*/  @P5 BRA `(.L_x_65) ;  /* 0x0000000000045947 */ /* 0x000fea0003800000 */
[----:B------:R0:W5:Y:S02]  /*4990*/  LDG.E.U8 R7, desc[UR36][R40.64+0x8] ;  /* 0x0000082428077981 */ /* 0x000164000c1e1100 */
.L_x_65:
[----:B------:R-:W-:Y:S05]  /*49a0*/  BSYNC B1 ;  /* 0x0000000000017941 */ /* 0x000fea0003800000 */
.L_x_64:
        /* <DEDUP_REMOVED lines=8> */
[----:B0-----:R-:W-:-:S05]  /*4a30*/  F2FP.SATFINITE.E4M3.F32.PACK_AB_MERGE_C R35, RZ, R34, RZ ;  /* 0x00000022ff23723e */ /* 0x001fca00048070ff */
[----:B------:R0:W-:Y:S01]  /*4a40*/  @!P5 STG.E.U8 desc[UR36][R28.64+0x8], R35 ;  /* 0x000008231c00d986 */ /* 0x0001e2000c101124 */
[----:B------:R-:W-:Y:S05]  /*4a50*/  @P6 BRA `(.L_x_67) ;  /* 0x0000000000046947 */ /* 0x000fea0003800000 */
[----:B------:R0:W5:Y:S02]  /*4a60*/  LDG.E.U8 R7, desc[UR36][R40.64+0x9] ;  /* 0x0000092428077981 */ /* 0x000164000c1e1100 */
.L_x_67:
[----:B------:R-:W-:Y:S05]  /*4a70*/  BSYNC B1 ;  /* 0x0000000000017941 */ /* 0x000fea0003800000 */
.L_x_66:
        /* <DEDUP_REMOVED lines=12> */
.L_x_69:
[----:B------:R-:W-:Y:S05]  /*4b40*/  BSYNC B1 ;  /* 0x0000000000017941 */ /* 0x000fea0003800000 */
.L_x_68:
        /* <DEDUP_REMOVED lines=12> */
.L_x_71:
[----:B------:R-:W-:Y:S05]  /*4c10*/  BSYNC B1 ;  /* 0x0000000000017941 */ /* 0x000fea0003800000 */
.L_x_70:
        /* <DEDUP_REMOVED lines=12> */
.L_x_73:
[----:B------:R-:W-:Y:S05]  /*4ce0*/  BSYNC B1 ;  /* 0x0000000000017941 */ /* 0x000fea0003800000 */
.L_x_72:
        /* <DEDUP_REMOVED lines=12> */
.L_x_75:
[----:B------:R-:W-:Y:S05]  /*4db0*/  BSYNC B1 ;  /* 0x0000000000017941 */ /* 0x000fea0003800000 */
.L_x_74:
        /* <DEDUP_REMOVED lines=12> */
.L_x_77:
[----:B------:R-:W-:Y:S05]  /*4e80*/  BSYNC B1 ;  /* 0x0000000000017941 */ /* 0x000fea0003800000 */
.L_x_76:
        /* <DEDUP_REMOVED lines=12> */
.L_x_79:
[----:B------:R-:W-:Y:S05]  /*4f50*/  BSYNC B1 ;  /* 0x0000000000017941 */ /* 0x000fea0003800000 */
.L_x_78:
        /* <DEDUP_REMOVED lines=12> */
.L_x_81:
[----:B------:R-:W-:Y:S05]  /*5020*/  BSYNC B1 ;  /* 0x0000000000017941 */ /* 0x000fea0003800000 */
.L_x_80:
        /* <DEDUP_REMOVED lines=12> */
.L_x_83:
[----:B------:R-:W-:Y:S05]  /*50f0*/  BSYNC B1 ;  /* 0x0000000000017941 */ /* 0x000fea0003800000 */
.L_x_82:
        /* <DEDUP_REMOVED lines=12> */
.L_x_85:
[----:B------:R-:W-:Y:S05]  /*51c0*/  BSYNC B1 ;  /* 0x0000000000017941 */ /* 0x000fea0003800000 */
.L_x_84:
        /* <DEDUP_REMOVED lines=12> */
.L_x_87:
[----:B------:R-:W-:Y:S05]  /*5290*/  BSYNC B1 ;  /* 0x0000000000017941 */ /* 0x000fea0003800000 */
.L_x_86:
        /* <DEDUP_REMOVED lines=12> */
.L_x_89:
[----:B------:R-:W-:Y:S05]  /*5360*/  BSYNC B1 ;  /* 0x0000000000017941 */ /* 0x000fea0003800000 */
.L_x_88:
        /* <DEDUP_REMOVED lines=12> */
.L_x_91:
[----:B------:R-:W-:Y:S05]  /*5430*/  BSYNC B1 ;  /* 0x0000000000017941 */ /* 0x000fea0003800000 */
.L_x_90:
        /* <DEDUP_REMOVED lines=12> */
.L_x_93:
[----:B------:R-:W-:Y:S05]  /*5500*/  BSYNC B1 ;  /* 0x0000000000017941 */ /* 0x000fea0003800000 */
.L_x_92:
        /* <DEDUP_REMOVED lines=12> */
.L_x_95:
[----:B------:R-:W-:Y:S05]  /*55d0*/  BSYNC B1 ;  /* 0x0000000000017941 */ /* 0x000fea0003800000 */
.L_x_94:
        /* <DEDUP_REMOVED lines=12> */
.L_x_97:
[----:B------:R-:W-:Y:S05]  /*56a0*/  BSYNC B1 ;  /* 0x0000000000017941 */ /* 0x000fea0003800000 */
.L_x_96:
        /* <DEDUP_REMOVED lines=12> */
.L_x_99:
[----:B------:R-:W-:Y:S05]  /*5770*/  BSYNC B1 ;  /* 0x0000000000017941 */ /* 0x000fea0003800000 */
.L_x_98:
        /* <DEDUP_REMOVED lines=12> */
.L_x_101:
[----:B------:R-:W-:Y:S05]  /*5840*/  BSYNC B1 ;  /* 0x0000000000017941 */ /* 0x000fea0003800000 */
.L_x_100:
        /* <DEDUP_REMOVED lines=12> */
.L_x_103:
[----:B------:R-:W-:Y:S05]  /*5910*/  BSYNC B1 ;  /* 0x0000000000017941 */ /* 0x000fea0003800000 */
.L_x_102:
        /* <DEDUP_REMOVED lines=12> */
.L_x_105:
[----:B------:R-:W-:Y:S05]  /*59e0*/  BSYNC B1 ;  /* 0x0000000000017941 */ /* 0x000fea0003800000 */
.L_x_104:
        /* <DEDUP_REMOVED lines=12> */
.L_x_107:
[----:B------:R-:W-:Y:S05]  /*5ab0*/  BSYNC B1 ;  /* 0x0000000000017941 */ /* 0x000fea0003800000 */
.L_x_106:
        /* <DEDUP_REMOVED lines=12> */
.L_x_109:
[----:B------:R-:W-:Y:S05]  /*5b80*/  BSYNC B1 ;  /* 0x0000000000017941 */ /* 0x000fea0003800000 */
.L_x_108:
        /* <DEDUP_REMOVED lines=12> */
.L_x_111:
[----:B------:R-:W-:Y:S05]  /*5c50*/  BSYNC B1 ;  /* 0x0000000000017941 */ /* 0x000fea0003800000 */
.L_x_110:
        /* <DEDUP_REMOVED lines=12> */
.L_x_113:
[----:B------:R-:W-:Y:S05]  /*5d20*/  BSYNC B1 ;  /* 0x0000000000017941 */ /* 0x000fea0003800000 */
.L_x_112:
        /* <DEDUP_REMOVED lines=12> */
.L_x_115:
[----:B------:R-:W-:Y:S05]  /*5df0*/  BSYNC B1 ;  /* 0x0000000000017941 */ /* 0x000fea0003800000 */
.L_x_114:
        /* <DEDUP_REMOVED lines=12> */
.L_x_117:
[----:B------:R-:W-:Y:S05]  /*5ec0*/  BSYNC B1 ;  /* 0x0000000000017941 */ /* 0x000fea0003800000 */
.L_x_116:
        /* <DEDUP_REMOVED lines=12> */
.L_x_119:
[----:B------:R-:W-:Y:S05]  /*5f90*/  BSYNC B1 ;  /* 0x0000000000017941 */ /* 0x000fea0003800000 */
.L_x_118:
        /* <DEDUP_REMOVED lines=12> */
.L_x_121:
[----:B------:R-:W-:Y:S05]  /*6060*/  BSYNC B1 ;  /* 0x0000000000017941 */ /* 0x000fea0003800000 */
.L_x_120:
        /* <DEDUP_REMOVED lines=12> */
.L_x_123:
[----:B------:R-:W-:Y:S05]  /*6130*/  BSYNC B1 ;  /* 0x0000000000017941 */ /* 0x000fea0003800000 */
.L_x_122:
        /* <DEDUP_REMOVED lines=12> */
.L_x_125:
[----:B------:R-:W-:Y:S05]  /*6200*/  BSYNC B1 ;  /* 0x0000000000017941 */ /* 0x000fea0003800000 */
.L_x_124:
        /* <DEDUP_REMOVED lines=12> */
.L_x_127:
[----:B------:R-:W-:Y:S05]  /*62d0*/  BSYNC B1 ;  /* 0x0000000000017941 */ /* 0x000fea0003800000 */
.L_x_126:
        /* <DEDUP_REMOVED lines=12> */
.L_x_129:
[----:B------:R-:W-:Y:S05]  /*63a0*/  BSYNC B1 ;  /* 0x0000000000017941 */ /* 0x000fea0003800000 */
.L_x_128:
        /* <DEDUP_REMOVED lines=12> */
.L_x_131:
[----:B------:R-:W-:Y:S05]  /*6470*/  BSYNC B1 ;  /* 0x0000000000017941 */ /* 0x000fea0003800000 */
.L_x_130:
        /* <DEDUP_REMOVED lines=12> */
.L_x_133:
[----:B------:R-:W-:Y:S05]  /*6540*/  BSYNC B1 ;  /* 0x0000000000017941 */ /* 0x000fea0003800000 */
.L_x_132:
        /* <DEDUP_REMOVED lines=12> */
.L_x_135:
[----:B------:R-:W-:Y:S05]  /*6610*/  BSYNC B1 ;  /* 0x0000000000017941 */ /* 0x000fea0003800000 */
.L_x_134:
        /* <DEDUP_REMOVED lines=12> */
.L_x_137:
[----:B------:R-:W-:Y:S05]  /*66e0*/  BSYNC B1 ;  /* 0x0000000000017941 */ /* 0x000fea0003800000 */
.L_x_136:
        /* <DEDUP_REMOVED lines=12> */
.L_x_139:
[----:B------:R-:W-:Y:S05]  /*67b0*/  BSYNC B1 ;  /* 0x0000000000017941 */ /* 0x000fea0003800000 */
.L_x_138:
        /* <DEDUP_REMOVED lines=12> */
.L_x_141:
[----:B------:R-:W-:Y:S05]  /*6880*/  BSYNC B1 ;  /* 0x0000000000017941 */ /* 0x000fea0003800000 */
.L_x_140:
        /* <DEDUP_REMOVED lines=12> */
.L_x_143:
[----:B------:R-:W-:Y:S05]  /*6950*/  BSYNC B1 ;  /* 0x0000000000017941 */ /* 0x000fea0003800000 */
.L_x_142:
        /* <DEDUP_REMOVED lines=12> */
.L_x_145:
[----:B------:R-:W-:Y:S05]  /*6a20*/  BSYNC B1 ;  /* 0x0000000000017941 */ /* 0x000fea0003800000 */
.L_x_144:
        /* <DEDUP_REMOVED lines=12> */
.L_x_147:
[----:B------:R-:W-:Y:S05]  /*6af0*/  BSYNC B1 ;  /* 0x0000000000017941 */ /* 0x000fea0003800000 */
.L_x_146:
        /* <DEDUP_REMOVED lines=12> */
.L_x_149:
[----:B------:R-:W-:Y:S05]  /*6bc0*/  BSYNC B1 ;  /* 0x0000000000017941 */ /* 0x000fea0003800000 */
.L_x_148:
        /* <DEDUP_REMOVED lines=12> */
.L_x_151:
[----:B------:R-:W-:Y:S05]  /*6c90*/  BSYNC B1 ;  /* 0x0000000000017941 */ /* 0x000fea0003800000 */
.L_x_150:
        /* <DEDUP_REMOVED lines=12> */
.L_x_153:
[----:B------:R-:W-:Y:S05]  /*6d60*/  BSYNC B1 ;  /* 0x0000000000017941 */ /* 0x000fea0003800000 */
.L_x_152:
        /* <DEDUP_REMOVED lines=12> */
.L_x_155:
[----:B------:R-:W-:Y:S05]  /*6e30*/  BSYNC B1 ;  /* 0x0000000000017941 */ /* 0x000fea0003800000 */
.L_x_154:
        /* <DEDUP_REMOVED lines=12> */
.L_x_157:
[----:B------:R-:W-:Y:S05]  /*6f00*/  BSYNC B1 ;  /* 0x0000000000017941 */ /* 0x000fea0003800000 */
.L_x_156:
        /* <DEDUP_REMOVED lines=12> */
.L_x_159:
[----:B------:R-:W-:Y:S05]  /*6fd0*/  BSYNC B1 ;  /* 0x0000000000017941 */ /* 0x000fea0003800000 */
.L_x_158:
        /* <DEDUP_REMOVED lines=12> */
.L_x_161:
[----:B------:R-:W-:Y:S05]  /*70a0*/  BSYNC B1 ;  /* 0x0000000000017941 */ /* 0x000fea0003800000 */
.L_x_160:
        /* <DEDUP_REMOVED lines=12> */
.L_x_163:
[----:B------:R-:W-:Y:S05]  /*7170*/  BSYNC B1 ;  /* 0x0000000000017941 */ /* 0x000fea0003800000 */
.L_x_162:
        /* <DEDUP_REMOVED lines=12> */
.L_x_165:
[----:B------:R-:W-:Y:S05]  /*7240*/  BSYNC B1 ;  /* 0x0000000000017941 */ /* 0x000fea0003800000 */
.L_x_164:
        /* <DEDUP_REMOVED lines=12> */
.L_x_167:
[----:B------:R-:W-:Y:S05]  /*7310*/  BSYNC B1 ;  /* 0x0000000000017941 */ /* 0x000fea0003800000 */
.L_x_166:
        /* <DEDUP_REMOVED lines=12> */
.L_x_169:
[----:B------:R-:W-:Y:S05]  /*73e0*/  BSYNC B1 ;  /* 0x0000000000017941 */ /* 0x000fea0003800000 */
.L_x_168:
        /* <DEDUP_REMOVED lines=12> */
.L_x_171:
[----:B------:R-:W-:Y:S05]  /*74b0*/  BSYNC B1 ;  /* 0x0000000000017941 */ /* 0x000fea0003800000 */
.L_x_170:
        /* <DEDUP_REMOVED lines=12> */
.L_x_173:
[----:B------:R-:W-:Y:S05]  /*7580*/  BSYNC B1 ;  /* 0x0000000000017941 */ /* 0x000fea0003800000 */
.L_x_172:
        /* <DEDUP_REMOVED lines=12> */
.L_x_175:
[----:B------:R-:W-:Y:S05]  /*7650*/  BSYNC B1 ;  /* 0x0000000000017941 */ /* 0x000fea0003800000 */
.L_x_174:
        /* <DEDUP_REMOVED lines=12> */
.L_x_177:
[----:B------:R-:W-:Y:S05]  /*7720*/  BSYNC B1 ;  /* 0x0000000000017941 */ /* 0x000fea0003800000 */
.L_x_176:
        /* <DEDUP_REMOVED lines=12> */
.L_x_179:
[----:B------:R-:W-:Y:S05]  /*77f0*/  BSYNC B1 ;  /* 0x0000000000017941 */ /* 0x000fea0003800000 */
.L_x_178:
[----:B-----5:R-:W-:Y:S01]  /*7800*/  LOP3.LUT R7, R7, 0xff, RZ, 0xc0, !PT ;  /* 0x000000ff07077812 */ /* 0x020fe200078ec0ff */
[----:B------:R-:W-:Y:S01]  /*7810*/  BSSY B1, `(.L_x_180) ;  /* 0x000000b000017945 */ /* 0x000fe20003800000 */
[----:B------:R-:W-:Y:S02]  /*7820*/  ISETP.LT.OR P5, PT, R37, 0x49, !P2 ;  /* 0x000000492500780c */ /* 0x000fe400057a1670 */
[----:B------:R-:W-:-:S05]  /*7830*/  F2FP.F16.E4M3.UNPACK_B R7, R7 ;  /* 0x00000007ff07723e */ /* 0x000fca00020006ff */
[----:B0-2---:R-:W-:-:S05]  /*7840*/  HADD2.F32 R32, -RZ, R7.H0_H0 ;  /* 0x20000007ff207230 */ /* 0x005fca0000004100 */
[----:B------:R-:W-:-:S04]  /*7850*/  FMUL R7, R32, R11 ;  /* 0x0000000b20077220 */ /* 0x000fc80000400000 */
[----:B------:R-:W-:-:S05]  /*7860*/  FFMA R7, R22, R10, R7 ;  /* 0x0000000a16077223 */ /* 0x000fca0000000007 */
[----:B------:R-:W-:Y:S02]  /*7870*/  F2FP.SATFINITE.E4M3.F32.PACK_AB_MERGE_C R23, RZ, R7, RZ ;  /* 0x00000007ff17723e */ /* 0x000fe400048070ff */
[----:B------:R-:W-:-:S03]  /*7880*/  PRMT R7, RZ, 0x7610, R7 ;  /* 0x00007610ff077816 */ /* 0x000fc60000000007 */
[----:B------:R0:W-:Y:S01]  /*7890*/  @!P3 STG.E.U8 desc[UR36][R24.64+0x49], R23 ;  /* 0x000049171800b986 */ /* 0x0001e2000c101124 */
[----:B------:R-:W-:Y:S05]  /*78a0*/  @P5 BRA `(.L_x_181) ;  /* 0x0000000000045947 */ /* 0x000fea0003800000 */
[----:B------:R2:W5:Y:S02]  /*78b0*/  LDG.E.U8 R7, desc[UR36][R38.64+0x48] ;  /* 0x0000482426077981 */ /* 0x000564000c1e1100 */
.L_x_181:
[----:B------:R-:W-:Y:S05]  /*78c0*/  BSYNC B1 ;  /* 0x0000000000017941 */ /* 0x000fea0003800000 */
.L_x_180:
        /* <DEDUP_REMOVED lines=12> */
.L_x_183:
[----:B------:R-:W-:Y:S05]  /*7990*/  BSYNC B1 ;  /* 0x0000000000017941 */ /* 0x000fea0003800000 */
.L_x_182:
        /* <DEDUP_REMOVED lines=12> */
.L_x_185:
[----:B------:R-:W-:Y:S05]  /*7a60*/  BSYNC B1 ;  /* 0x0000000000017941 */ /* 0x000fea0003800000 */
.L_x_184:
        /* <DEDUP_REMOVED lines=12> */
.L_x_187:
[----:B------:R-:W-:Y:S05]  /*7b30*/  BSYNC B1 ;  /* 0x0000000000017941 */ /* 0x000fea0003800000 */
.L_x_186:
        /* <DEDUP_REMOVED lines=12> */
.L_x_189:
[----:B------:R-:W-:Y:S05]  /*7c00*/  BSYNC B1 ;  /* 0x0000000000017941 */ /* 0x000fea0003800000 */
.L_x_188:
        /* <DEDUP_REMOVED lines=12> */
.L_x_191:
[----:B------:R-:W-:Y:S05]  /*7cd0*/  BSYNC B1 ;  /* 0x0000000000017941 */ /* 0x000fea0003800000 */
.L_x_190:
        /* <DEDUP_REMOVED lines=12> */
.L_x_193:
[----:B------:R-:W-:Y:S05]  /*7da0*/  BSYNC B1 ;  /* 0x0000000000017941 */ /* 0x000fea0003800000 */
.L_x_192:
        /* <DEDUP_REMOVED lines=12> */
.L_x_195:
[----:B------:R-:W-:Y:S05]  /*7e70*/  BSYNC B1 ;  /* 0x0000000000017941 */ /* 0x000fea0003800000 */
.L_x_194:
        /* <DEDUP_REMOVED lines=12> */
.L_x_197:
[----:B------:R-:W-:Y:S05]  /*7f40*/  BSYNC B1 ;  /* 0x0000000000017941 */ /* 0x000fea0003800000 */
.L_x_196:
        /* <DEDUP_REMOVED lines=12> */
.L_x_199:
[----:B------:R-:W-:Y:S05]  /*8010*/  BSYNC B1 ;  /* 0x0000000000017941 */ /* 0x000fea0003800000 */
.L_x_198:
[----:B------:R-:W-:Y:S05]  /*8020*/  @P0 BRA `(.L_x_200) ;  /* 0x0000001400300947 */ /* 0x000fea0003800000 */
[----:B-----5:R-:W-:-:S04]  /*8030*/  LOP3.LUT R7, R7, 0xff, RZ, 0xc0, !PT ;  /* 0x000000ff07077812 */ /* 0x020fc800078ec0ff */
[----:B------:R-:W-:-:S05]  /*8040*/  F2FP.F16.E4M3.UNPACK_B R7, R7 ;  /* 0x00000007ff07723e */ /* 0x000fca00020006ff */
[----:B0-----:R-:W-:-:S05]  /*8050*/  HADD2.F32 R8, -RZ, R7.H0_H0 ;  /* 0x20000007ff087230 */ /* 0x001fca0000004100 */
[----:B------:R-:W-:-:S04]  /*8060*/  FMUL R7, R8, R11 ;  /* 0x0000000b08077220 */ /* 0x000fc80000400000 */
[----:B------:R-:W-:-:S05]  /*8070*/  FFMA R7, R12, R10, R7 ;  /* 0x0000000a0c077223 */ /* 0x000fca0000000007 */
[----:B------:R-:W-:-:S05]  /*8080*/  F2FP.SATFINITE.E4M3.F32.PACK_AB_MERGE_C R7, RZ, R7, RZ ;  /* 0x00000007ff07723e */ /* 0x000fca00048070ff */
[----:B------:R0:W-:Y:S01]  /*8090*/  STG.E.U8 desc[UR36][R26.64+0x49], R7 ;  /* 0x000049071a007986 */ /* 0x0001e2000c101124 */
[----:B------:R-:W-:Y:S05]  /*80a0*/  BRA `(.L_x_200) ;  /* 0x0000001400107947 */ /* 0x000fea0003800000 */
.L_x_39:
[----:B------:R-:W-:Y:S01]  /*80b0*/  ISETP.GE.AND P3, PT, R42, 0x1, PT ;  /* 0x000000012a00780c */ /* 0x000fe20003f66270 */
[-C--:B--2---:R-:W-:Y:S01]  /*80c0*/  FMUL R171, R171, R10.reuse ;  /* 0x0000000aabab7220 */ /* 0x084fe20000400000 */
[-C--:B------:R-:W-:Y:S01]  /*80d0*/  FMUL R170, R170, R10.reuse ;  /* 0x0000000aaaaa7220 */ /* 0x080fe20000400000 */
[----:B------:R-:W-:Y:S01]  /*80e0*/  ISETP.GE.AND P2, PT, R42, 0x9, PT ;  /* 0x000000092a00780c */ /* 0x000fe20003f46270 */
[-C--:B------:R-:W-:Y:S01]  /*80f0*/  FMUL R169, R169, R10.reuse ;  /* 0x0000000aa9a97220 */ /* 0x080fe20000400000 */
[C---:B------:R-:W-:Y:S01]  /*8100*/  ISETP.LT.OR P0, PT, R37.reuse, 0x1, !P3 ;  /* 0x000000012500780c */ /* 0x040fe20005f01670 */
[-C--:B------:R-:W-:Y:S01]  /*8110*/  FMUL R168, R168, R10.reuse ;  /* 0x0000000aa8a87220 */ /* 0x080fe20000400000 */
[----:B------:R-:W-:Y:S01]  /*8120*/  ISETP.LT.OR P6, PT, R37, 0x2, !P3 ;  /* 0x000000022500780c */ /* 0x000fe20005fc1670 */
[-C--:B------:R-:W-:Y:S01]  /*8130*/  FMUL R167, R167, R10.reuse ;  /* 0x0000000aa7a77220 */ /* 0x080fe20000400000 */
[----:B------:R-:W-:Y:S01]  /*8140*/  F2FP.SATFINITE.E4M3.F32.PACK_AB_MERGE_C R171, RZ, R171, RZ ;  /* 0x000000abffab723e */ /* 0x000fe200048070ff */
[----:B------:R-:W-:Y:S01]  /*8150*/  FMUL R166, R166, R10 ;  /* 0x0000000aa6a67220 */ /* 0x000fe20000400000 */
[----:B------:R-:W-:Y:S01]  /*8160*/  F2FP.SATFINITE.E4M3.F32.PACK_AB_MERGE_C R7, RZ, R170, RZ ;  /* 0x000000aaff07723e */ /* 0x000fe200048070ff */
[-C--:B------:R-:W-:Y:S01]  /*8170*/  FMUL R165, R165, R10.reuse ;  /* 0x0000000aa5a57220 */ /* 0x080fe20000400000 */
[C---:B------:R-:W-:Y:S01]  /*8180*/  ISETP.LT.OR P1, PT, R37.reuse, 0x2, !P2 ;  /* 0x000000022500780c */ /* 0x040fe20005721670 */
[-C--:B------:R-:W-:Y:S01]  /*8190*/  FMUL R164, R164, R10.reuse ;  /* 0x0000000aa4a47220 */ /* 0x080fe20000400000 */
[----:B------:R-:W-:Y:S01]  /*81a0*/  ISETP.LT.OR P5, PT, R37, 0x9, !P3 ;  /* 0x000000092500780c */ /* 0x000fe20005fa1670 */
[-C--:B------:R-:W-:Y:S01]  /*81b0*/  FMUL R163, R163, R10.reuse ;  /* 0x0000000aa3a37220 */ /* 0x080fe20000400000 */
[----:B------:R-:W-:Y:S01]  /*81c0*/  F2FP.SATFINITE.E4M3.F32.PACK_AB_MERGE_C R169, RZ, R169, RZ ;  /* 0x000000a9ffa9723e */ /* 0x000fe200048070ff */
[----:B------:R-:W-:Y:S01]  /*81d0*/  @!P0 STG.E.U8 desc[UR36][R24.64], R171 ;  /* 0x000000ab18008986 */ /* 0x000fe2000c101124 */
[C---:B------:R-:W-:Y:S01]  /*81e0*/  ISETP.LT.OR P0, PT, R37.reuse, 0x1, !P2 ;  /* 0x000000012500780c */ /* 0x040fe20005701670 */
[----:B------:R-:W-:Y:S01]  /*81f0*/  FMUL R162, R162, R10 ;  /* 0x0000000aa2a27220 */ /* 0x000fe20000400000 */
[----:B------:R-:W-:Y:S01]  /*8200*/  F2FP.SATFINITE.E4M3.F32.PACK_AB_MERGE_C R9, RZ, R168, RZ ;  /* 0x000000a8ff09723e */ /* 0x000fe200048070ff */
[----:B------:R0:W-:Y:S01]  /*8210*/  @!P6 STG.E.U8 desc[UR36][R24.64+0x1], R7 ;  /* 0x000001071800e986 */ /* 0x0001e2000c101124 */
[----:B------:R-:W-:Y:S01]  /*8220*/  ISETP.LT.OR P6, PT, R37, 0xa, !P3 ;  /* 0x0000000a2500780c */ /* 0x000fe20005fc1670 */
[----:B------:R-:W-:Y:S01]  /*8230*/  FMUL R161, R161, R10 ;  /* 0x0000000aa1a17220 */ /* 0x000fe20000400000 */
[----:B------:R-:W-:Y:S01]  /*8240*/  F2FP.SATFINITE.E4M3.F32.PACK_AB_MERGE_C R167, RZ, R167, RZ ;  /* 0x000000a7ffa7723e */ /* 0x000fe200048070ff */
[----:B------:R1:W-:Y:S01]  /*8250*/  @!P1 STG.E.U8 desc[UR36][R30.64+0x1], R9 ;  /* 0x000001091e009986 */ /* 0x0003e2000c101124 */
[----:B------:R-:W-:Y:S01]  /*8260*/  F2FP.SATFINITE.E4M3.F32.PACK_AB_MERGE_C R33, RZ, R166, RZ ;  /* 0x000000a6ff21723e */ /* 0x000fe200048070ff */
[-C--:B------:R-:W-:Y:S01]  /*8270*/  FMUL R160, R160, R10.reuse ;  /* 0x0000000aa0a07220 */ /* 0x080fe20000400000 */
[----:B------:R-:W-:Y:S01]  /*8280*/  ISETP.GE.AND P1, PT, R42, 0x81, PT ;  /* 0x000000812a00780c */ /* 0x000fe20003f26270 */
[-C--:B------:R-:W-:Y:S01]  /*8290*/  FMUL R159, R159, R10.reuse ;  /* 0x0000000a9f9f7220 */ /* 0x080fe20000400000 */
[----:B------:R-:W-:Y:S01]  /*82a0*/  F2FP.SATFINITE.E4M3.F32.PACK_AB_MERGE_C R165, RZ, R165, RZ ;  /* 0x000000a5ffa5723e */ /* 0x000fe200048070ff */
[----:B------:R-:W-:Y:S01]  /*82b0*/  @!P0 STG.E.U8 desc[UR36][R30.64], R169 ;  /* 0x000000a91e008986 */ /* 0x000fe2000c101124 */
[C---:B------:R-:W-:Y:S01]  /*82c0*/  ISETP.LT.OR P0, PT, R37.reuse, 0x9, !P2 ;  /* 0x000000092500780c */ /* 0x040fe20005701670 */
[----:B------:R-:W-:Y:S01]  /*82d0*/  FMUL R158, R158, R10 ;  /* 0x0000000a9e9e7220 */ /* 0x000fe20000400000 */
[----:B0-----:R-:W-:Y:S01]  /*82e0*/  F2FP.SATFINITE.E4M3.F32.PACK_AB_MERGE_C R7, RZ, R164, RZ ;  /* 0x000000a4ff07723e */ /* 0x001fe200048070ff */
[----:B------:R-:W-:Y:S01]  /*82f0*/  @!P5 STG.E.U8 desc[UR36][R24.64+0x8], R167 ;  /* 0x000008a71800d986 */ /* 0x000fe2000c101124 */
[----:B------:R-:W-:Y:S01]  /*8300*/  ISETP.LT.OR P5, PT, R37, 0xa, !P2 ;  /* 0x0000000a2500780c */ /* 0x000fe200057a1670 */
[-C--:B------:R-:W-:Y:S01]  /*8310*/  FMUL R157, R157, R10.reuse ;  /* 0x0000000a9d9d7220 */ /* 0x080fe20000400000 */
[----:B------:R-:W-:Y:S01]  /*8320*/  F2FP.SATFINITE.E4M3.F32.PACK_AB_MERGE_C R163, RZ, R163, RZ ;  /* 0x000000a3ffa3723e */ /* 0x000fe200048070ff */
[----:B------:R-:W-:Y:S01]  /*8330*/  @!P6 STG.E.U8 desc[UR36][R24.64+0x9], R33 ;  /* 0x000009211800e986 */ /* 0x000fe2000c101124 */
[----:B------:R-:W-:Y:S01]  /*8340*/  ISETP.LT.OR P6, PT, R37, 0x1, !P1 ;  /* 0x000000012500780c */ /* 0x000fe20004fc1670 */
[----:B------:R-:W-:Y:S01]  /*8350*/  FMUL R156, R156, R10 ;  /* 0x0000000a9c9c7220 */ /* 0x000fe20000400000 */
[----:B-1----:R-:W-:Y:S01]  /*8360*/  F2FP.SATFINITE.E4M3.F32.PACK_AB_MERGE_C R9, RZ, R162, RZ ;  /* 0x000000a2ff09723e */ /* 0x002fe200048070ff */
[-C--:B------:R-:W-:Y:S01]  /*8370*/  FMUL R155, R155, R10.reuse ;  /* 0x0000000a9b9b7220 */ /* 0x080fe20000400000 */
[----:B------:R-:W-:Y:S01]  /*8380*/  F2FP.SATFINITE.E4M3.F32.PACK_AB_MERGE_C R161, RZ, R161, RZ ;  /* 0x000000a1ffa1723e */ /* 0x000fe200048070ff */
[----:B------:R-:W-:Y:S01]  /*8390*/  @!P0 STG.E.U8 desc[UR36][R30.64+0x8], R165 ;  /* 0x000008a51e008986 */ /* 0x000fe2000c101124 */
[----:B------:R-:W-:Y:S01]  /*83a0*/  ISETP.GE.AND P0, PT, R42, 0x89, PT ;  /* 0x000000892a00780c */ /* 0x000fe20003f06270 */
[-C--:B------:R-:W-:Y:S01]  /*83b0*/  FMUL R154, R154, R10.reuse ;  /* 0x0000000a9a9a7220 */ /* 0x080fe20000400000 */
[----:B------:R-:W-:Y:S01]  /*83c0*/  F2FP.SATFINITE.E4M3.F32.PACK_AB_MERGE_C R159, RZ, R159, RZ ;  /* 0x0000009fff9f723e */ /* 0x000fe200048070ff */
[----:B------:R0:W-:Y:S01]  /*83d0*/  @!P5 STG.E.U8 desc[UR36][R30.64+0x9], R7 ;  /* 0x000009071e00d986 */ /* 0x0001e2000c101124 */
[----:B------:R-:W-:Y:S01]  /*83e0*/  ISETP.LT.OR P5, PT, R37, 0x2, !P1 ;  /* 0x000000022500780c */ /* 0x000fe20004fa1670 */
[-C--:B------:R-:W-:Y:S01]  /*83f0*/  FMUL R153, R153, R10.reuse ;  /* 0x0000000a99997220 */ /* 0x080fe20000400000 */
[----:B------:R-:W-:Y:S01]  /*8400*/  F2FP.SATFINITE.E4M3.F32.PACK_AB_MERGE_C R157, RZ, R157, RZ ;  /* 0x0000009dff9d723e */ /* 0x000fe200048070ff */
[----:B------:R-:W-:Y:S01]  /*8410*/  @!P6 STG.E.U8 desc[UR36][R28.64], R163 ;  /* 0x000000a31c00e986 */ /* 0x000fe2000c101124 */
[----:B------:R-:W-:Y:S01]  /*8420*/  ISETP.LT.OR P6, PT, R37, 0x1, !P0 ;  /* 0x000000012500780c */ /* 0x000fe200047c1670 */
[-C--:B------:R-:W-:Y:S01]  /*8430*/  FMUL R152, R152, R10.reuse ;  /* 0x0000000a98987220 */ /* 0x080fe20000400000 */
[----:B------:R-:W-:Y:S01]  /*8440*/  F2FP.SATFINITE.E4M3.F32.PACK_AB_MERGE_C R155, RZ, R155, RZ ;  /* 0x0000009bff9b723e */ /* 0x000fe200048070ff */
[-C--:B------:R-:W-:Y:S01]  /*8450*/  FMUL R151, R151, R10.reuse ;  /* 0x0000000a97977220 */ /* 0x080fe20000400000 */
[----:B------:R-:W-:Y:S01]  /*8460*/  F2FP.SATFINITE.E4M3.F32.PACK_AB_MERGE_C R153, RZ, R153, RZ ;  /* 0x00000099ff99723e */ /* 0x000fe200048070ff */
[-C--:B------:R-:W-:Y:S01]  /*8470*/  FMUL R150, R150, R10.reuse ;  /* 0x0000000a96967220 */ /* 0x080fe20000400000 */
[----:B------:R-:W-:Y:S01]  /*8480*/  FMUL R149, R149, R10 ;  /* 0x0000000a95957220 */ /* 0x000fe20000400000 */
[----:B0-----:R-:W-:Y:S01]  /*8490*/  F2FP.SATFINITE.E4M3.F32.PACK_AB_MERGE_C R7, RZ, R160, RZ ;  /* 0x000000a0ff07723e */ /* 0x001fe200048070ff */
[-C--:B------:R-:W-:Y:S01]  /*84a0*/  FMUL R148, R148, R10.reuse ;  /* 0x0000000a94947220 */ /* 0x080fe20000400000 */
        /* <DEDUP_REMOVED lines=129> */
[----:B------:R-:W-:Y:S01]  /*8cc0*/  FMUL R12, R12, R10 ;  /* 0x0000000a0c0c7220 */ /* 0x000fe20000400000 */
[----:B------:R-:W-:Y:S01]  /*8cd0*/  @!P6 STG.E.U8 desc[UR36][R28.64+0x18], R143 ;  /* 0x0000188f1c00e986 */ /* 0x000fe2000c101124 */
[----:B------:R-:W-:-:S02]  /*8ce0*/  ISETP.LT.OR P6, PT, R37, 0x19, !P0 ;  /* 0x000000192500780c */ /* 0x000fc400047c1670 */
[----:B------:R-:W-:Y:S02]  /*8cf0*/  F2FP.SATFINITE.E4M3.F32.PACK_AB_MERGE_C R17, RZ, R17, RZ ;  /* 0x00000011ff11723e */ /* 0x000fe400048070ff */
[----:B------:R-:W-:Y:S02]  /*8d00*/  F2FP.SATFINITE.E4M3.F32.PACK_AB_MERGE_C R15, RZ, R15, RZ ;  /* 0x0000000fff0f723e */ /* 0x000fe400048070ff */
[----:B------:R-:W-:Y:S02]  /*8d10*/  F2FP.SATFINITE.E4M3.F32.PACK_AB_MERGE_C R13, RZ, R13, RZ ;  /* 0x0000000dff0d723e */ /* 0x000fe400048070ff */
[----:B0-----:R-:W-:Y:S01]  /*8d20*/  F2FP.SATFINITE.E4M3.F32.PACK_AB_MERGE_C R7, RZ, R140, RZ ;  /* 0x0000008cff07723e */ /* 0x001fe200048070ff */
[----:B------:R0:W-:Y:S01]  /*8d30*/  @!P5 STG.E.U8 desc[UR36][R28.64+0x19], R9 ;  /* 0x000019091c00d986 */ /* 0x0001e2000c101124 */
[----:B------:R-:W-:-:S03]  /*8d40*/  ISETP.LT.OR P5, PT, R37, 0x1a, !P0 ;  /* 0x0000001a2500780c */ /* 0x000fc600047a1670 */
[----:B------:R-:W-:Y:S01]  /*8d50*/  @!P6 STG.E.U8 desc[UR36][R26.64+0x18], R141 ;  /* 0x0000188d1a00e986 */ /* 0x000fe2000c101124 */
[----:B------:R-:W-:Y:S02]  /*8d60*/  ISETP.LT.OR P6, PT, R37, 0x21, !P3 ;  /* 0x000000212500780c */ /* 0x000fe40005fc1670 */
[----:B0-----:R-:W-:-:S07]  /*8d70*/  F2FP.SATFINITE.E4M3.F32.PACK_AB_MERGE_C R9, RZ, R138, RZ ;  /* 0x0000008aff09723e */ /* 0x001fce00048070ff */
        /* <DEDUP_REMOVED lines=88> */
[C---:B------:R-:W-:Y:S02]  /*9300*/  ISETP.LT.OR P6, PT, R37.reuse, 0x49, !P3 ;  /* 0x000000492500780c */ /* 0x040fe40005fc1670 */
[----:B------:R-:W-:Y:S02]  /*9310*/  ISETP.LT.OR P3, PT, R37, 0x4a, !P3 ;  /* 0x0000004a2500780c */ /* 0x000fe40005f61670 */
[----:B0-----:R-:W-:-:S05]  /*9320*/  F2FP.SATFINITE.E4M3.F32.PACK_AB_MERGE_C R9, RZ, R22, RZ ;  /* 0x00000016ff09723e */ /* 0x001fca00048070ff */
[----:B------:R0:W-:Y:S01]  /*9330*/  @!P5 STG.E.U8 desc[UR36][R30.64+0x41], R7 ;  /* 0x000041071e00d986 */ /* 0x0001e2000c101124 */
[C---:B------:R-:W-:Y:S02]  /*9340*/  ISETP.LT.OR P5, PT, R37.reuse, 0x49, !P2 ;  /* 0x000000492500780c */ /* 0x040fe400057a1670 */
[C---:B------:R-:W-:Y:S01]  /*9350*/  ISETP.LT.OR P2, PT, R37.reuse, 0x4a, !P2 ;  /* 0x0000004a2500780c */ /* 0x040fe20005741670 */
[----:B------:R-:W-:Y:S01]  /*9360*/  @!P6 STG.E.U8 desc[UR36][R24.64+0x48], R23 ;  /* 0x000048171800e986 */ /* 0x000fe2000c101124 */
[----:B------:R-:W-:-:S03]  /*9370*/  ISETP.LT.OR P6, PT, R37, 0x41, !P1 ;  /* 0x000000412500780c */ /* 0x000fc60004fc1670 */
[----:B------:R1:W-:Y:S01]  /*9380*/  @!P3 STG.E.U8 desc[UR36][R24.64+0x49], R9 ;  /* 0x000049091800b986 */ /* 0x0003e2000c101124 */
[----:B------:R-:W-:Y:S02]  /*9390*/  ISETP.LT.OR P3, PT, R37, 0x42, !P1 ;  /* 0x000000422500780c */ /* 0x000fe40004f61670 */
[----:B0-----:R-:W-:-:S03]  /*93a0*/  F2FP.SATFINITE.E4M3.F32.PACK_AB_MERGE_C R7, RZ, R20, RZ ;  /* 0x00000014ff07723e */ /* 0x001fc600048070ff */
[----:B------:R-:W-:Y:S01]  /*93b0*/  @!P5 STG.E.U8 desc[UR36][R30.64+0x48], R21 ;  /* 0x000048151e00d986 */ /* 0x000fe2000c101124 */
[----:B------:R-:W-:-:S03]  /*93c0*/  ISETP.LT.OR P5, PT, R37, 0x41, !P0 ;  /* 0x000000412500780c */ /* 0x000fc600047a1670 */
[----:B------:R0:W-:Y:S01]  /*93d0*/  @!P2 STG.E.U8 desc[UR36][R30.64+0x49], R7 ;  /* 0x000049071e00a986 */ /* 0x0001e2000c101124 */
[C---:B------:R-:W-:Y:S02]  /*93e0*/  ISETP.LT.OR P2, PT, R37.reuse, 0x49, !P1 ;  /* 0x000000492500780c */ /* 0x040fe40004f41670 */
[----:B-1----:R-:W-:Y:S01]  /*93f0*/  F2FP.SATFINITE.E4M3.F32.PACK_AB_MERGE_C R9, RZ, R18, RZ ;  /* 0x00000012ff09723e */ /* 0x002fe200048070ff */
[----:B------:R1:W-:Y:S01]  /*9400*/  @!P6 STG.E.U8 desc[UR36][R28.64+0x40], R19 ;  /* 0x000040131c00e986 */ /* 0x0003e2000c101124 */
[C---:B------:R-:W-:Y:S02]  /*9410*/  ISETP.LT.OR P6, PT, R37.reuse, 0x42, !P0 ;  /* 0x000000422500780c */ /* 0x040fe400047c1670 */
[C---:B------:R-:W-:Y:S01]  /*9420*/  ISETP.LT.OR P1, PT, R37.reuse, 0x4a, !P1 ;  /* 0x0000004a2500780c */ /* 0x040fe20004f21670 */
[----:B------:R2:W-:Y:S01]  /*9430*/  @!P3 STG.E.U8 desc[UR36][R28.64+0x41], R9 ;  /* 0x000041091c00b986 */ /* 0x0005e2000c101124 */
[C---:B------:R-:W-:Y:S02]  /*9440*/  ISETP.LT.OR P3, PT, R37.reuse, 0x49, !P0 ;  /* 0x000000492500780c */ /* 0x040fe40004761670 */
[----:B------:R-:W-:Y:S01]  /*9450*/  ISETP.LT.OR P0, PT, R37, 0x4a, !P0 ;  /* 0x0000004a2500780c */ /* 0x000fe20004701670 */
[----:B------:R3:W-:Y:S01]  /*9460*/  @!P5 STG.E.U8 desc[UR36][R26.64+0x40], R17 ;  /* 0x000040111a00d986 */ /* 0x0007e2000c101124 */
[----:B0-----:R-:W-:-:S02]  /*9470*/  F2FP.SATFINITE.E4M3.F32.PACK_AB_MERGE_C R7, RZ, R16, RZ ;  /* 0x00000010ff07723e */ /* 0x001fc400048070ff */
[----:B-1----:R-:W-:-:S03]  /*9480*/  F2FP.SATFINITE.E4M3.F32.PACK_AB_MERGE_C R19, RZ, R12, RZ ;  /* 0x0000000cff13723e */ /* 0x002fc600048070ff */
[----:B------:R3:W-:Y:S01]  /*9490*/  @!P6 STG.E.U8 desc[UR36][R26.64+0x41], R7 ;  /* 0x000041071a00e986 */ /* 0x0007e2000c101124 */
[----:B--2---:R-:W-:-:S03]  /*94a0*/  F2FP.SATFINITE.E4M3.F32.PACK_AB_MERGE_C R9, RZ, R14, RZ ;  /* 0x0000000eff09723e */ /* 0x004fc600048070ff */
[----:B------:R3:W-:Y:S04]  /*94b0*/  @!P2 STG.E.U8 desc[UR36][R28.64+0x48], R15 ;  /* 0x0000480f1c00a986 */ /* 0x0007e8000c101124 */
[----:B------:R3:W-:Y:S04]  /*94c0*/  @!P1 STG.E.U8 desc[UR36][R28.64+0x49], R9 ;  /* 0x000049091c009986 */ /* 0x0007e8000c101124 */
[----:B------:R3:W-:Y:S04]  /*94d0*/  @!P3 STG.E.U8 desc[UR36][R26.64+0x48], R13 ;  /* 0x0000480d1a00b986 */ /* 0x0007e8000c101124 */
[----:B------:R3:W-:Y:S02]  /*94e0*/  @!P0 STG.E.U8 desc[UR36][R26.64+0x49], R19 ;  /* 0x000049131a008986 */ /* 0x0007e4000c101124 */
.L_x_200:
[----:B------:R-:W-:Y:S05]  /*94f0*/  BSYNC B0 ;  /* 0x0000000000007941 */ /* 0x000fea0003800000 */
.L_x_38:
[----:B------:R-:W-:Y:S01]  /*9500*/  ULDC UR6, c[0x0][0xc] ;  /* 0x0000030000067ab9 */ /* 0x000fe20000000800 */
[----:B------:R-:W-:Y:S01]  /*9510*/  ULDC UR7, c[0x0][0x10] ;  /* 0x0000040000077ab9 */ /* 0x000fe20000000800 */
[----:B0--3-5:R-:W0:Y:S01]  /*9520*/  LDC R7, c[0x0][0x14] ;  /* 0x00000500ff077b82 */ /* 0x029e220000000800 */
[----:B------:R-:W-:Y:S01]  /*9530*/  UIMAD.WIDE.U32 UR6, UR6, UR7, URZ ;  /* 0x00000007060672a5 */ /* 0x000fe2000f8e003f */
[----:B------:R-:W-:Y:S01]  /*9540*/  PRMT R9, RZ, 0x7610, R9 ;  /* 0x00007610ff097816 */ /* 0x000fe20000000009 */
[----:B------:R-:W-:-:S04]  /*9550*/  IMAD.MOV.U32 R8, RZ, RZ, -0x1 ;  /* 0xffffffffff087424 */ /* 0x000fc800078e00ff */
[----:B0-----:R-:W-:-:S04]  /*9560*/  IMAD.WIDE.U32 R2, R7, UR6, R2 ;  /* 0x0000000607027c25 */ /* 0x001fc8000f8e0002 */
[----:B------:R-:W-:Y:S01]  /*9570*/  IMAD R7, R7, UR7, RZ ;  /* 0x0000000707077c24 */ /* 0x000fe2000f8e02ff */
[----:B------:R-:W-:Y:S02]  /*9580*/  ULDC.64 UR6, c[0x0][0x650] ;  /* 0x0001940000067ab9 */ /* 0x000fe40000000a00 */
[----:B------:R-:W-:Y:S01]  /*9590*/  ISETP.GE.U32.AND P0, PT, R2, UR6, PT ;  /* 0x0000000602007c0c */ /* 0x000fe2000bf06070 */
[----:B------:R-:W-:Y:S02]  /*95a0*/  IMAD.IADD R3, R3, 0x1, R7 ;  /* 0x0000000103037824 */ /* 0x000fe400078e0207 */
[----:B------:R-:W-:-:S03]  /*95b0*/  IMAD.MOV.U32 R7, RZ, RZ, -0x1 ;  /* 0xffffffffff077424 */ /* 0x000fc600078e00ff */
[----:B------:R-:W-:-:S13]  /*95c0*/  ISETP.GE.U32.AND.EX P0, PT, R3, UR7, PT, P0 ;  /* 0x0000000703007c0c */ /* 0x000fda000bf06100 */
[----:B------:R-:W-:Y:S05]  /*95d0*/  @P0 BRA `(.L_x_201) ;  /* 0x0000000400600947 */ /* 0x000fea0003800000 */
[----:B------:R-:W0:Y:S01]  /*95e0*/  S2R R22, SR_CTAID.X ;  /* 0x0000000000167919 */ /* 0x000e220000002500 */
[----:B------:R-:W3:Y:S01]  /*95f0*/  LDC.64 R16, c[0x0][0x628] ;  /* 0x00018a00ff107b82 */ /* 0x000ee20000000a00 */
[----:B------:R-:W-:Y:S01]  /*9600*/  ULDC UR6, c[0x0][0x150] ;  /* 0x0000540000067ab9 */ /* 0x000fe20000000800 */
[----:B------:R-:W-:Y:S01]  /*9610*/  IMAD.MOV.U32 R14, RZ, RZ, R2 ;  /* 0x000000ffff0e7224 */ /* 0x000fe200078e0002 */
[----:B------:R-:W0:Y:S01]  /*9620*/  S2R R24, SR_CTAID.Y ;  /* 0x0000000000187919 */ /* 0x000e220000002600 */
[----:B------:R-:W-:-:S04]  /*9630*/  IMAD.MOV.U32 R15, RZ, RZ, R3 ;  /* 0x000000ffff0f7224 */ /* 0x000fc800078e0003 */
[----:B------:R-:W1:Y:S08]  /*9640*/  LDC R25, c[0x0][0x144] ;  /* 0x00005100ff197b82 */ /* 0x000e700000000800 */
[----:B------:R-:W1:Y:S08]  /*9650*/  LDC R18, c[0x0][0x630] ;  /* 0x00018c00ff127b82 */ /* 0x000e700000000800 */
[----:B------:R-:W1:Y:S01]  /*9660*/  LDC.64 R20, c[0x0][0x620] ;  /* 0x00018800ff147b82 */ /* 0x000e620000000a00 */
[----:B---3--:R-:W-:-:S04]  /*9670*/  ISETP.NE.U32.AND P0, PT, R16, RZ, PT ;  /* 0x000000ff1000720c */ /* 0x008fc80003f05070 */
[----:B------:R-:W-:Y:S02]  /*9680*/  ISETP.NE.AND.EX P0, PT, R17, RZ, PT, P0 ;  /* 0x000000ff1100720c */ /* 0x000fe40003f05300 */
[----:B0-----:R-:W-:-:S05]  /*9690*/  I2FP.F32.U32 R7, R22 ;  /* 0x0000001600077245 */ /* 0x001fca0000201000 */
[----:B------:R-:W-:-:S04]  /*96a0*/  FMUL R7, R7, UR6 ;  /* 0x0000000607077c20 */ /* 0x000fc80008400000 */
[----:B------:R0:W3:Y:S02]  /*96b0*/  F2I.U32.TRUNC.NTZ R23, R7 ;  /* 0x0000000700177305 */ /* 0x0000e4000020f000 */
[----:B------:R-:W-:Y:S05]  /*96c0*/  @!P0 BRA `(.L_x_202) ;  /* 0x0000000000288947 */ /* 0x000fea0003800000 */
[----:B0-----:R-:W0:Y:S02]  /*96d0*/  LDC R7, c[0x0][0x634] ;  /* 0x00018d00ff077b82 */ /* 0x001e240000000800 */
        /* <DEDUP_REMOVED lines=9> */
.L_x_202:
[-CC-:B-1----:R-:W-:Y:S01]  /*9770*/  SHF.R.U64 R19, R14, R18.reuse, R15.reuse ;  /* 0x000000120e137219 */ /* 0x182fe2000000120f */
[----:B------:R-:W1:Y:S01]  /*9780*/  LDC.64 R30, c[0x0][0x640] ;  /* 0x00019000ff1e7b82 */ /* 0x000e620000000a00 */
[----:B0-----:R-:W-:Y:S01]  /*9790*/  SHF.R.U32.HI R7, RZ, R18, R15 ;  /* 0x00000012ff077219 */ /* 0x001fe2000001160f */
[----:B---3--:R-:W-:Y:S01]  /*97a0*/  IMAD.MOV R23, RZ, RZ, -R23 ;  /* 0x000000ffff177224 */ /* 0x008fe200078e0a17 */
[----:B------:R-:W-:Y:S01]  /*97b0*/  IADD3 R13, P0, RZ, -R19, RZ ;  /* 0x80000013ff0d7210 */ /* 0x000fe20007f1e0ff */
[----:B------:R-:W-:Y:S02]  /*97c0*/  ULDC UR6, c[0x0][0x154] ;  /* 0x0000550000067ab9 */ /* 0x000fe40000000800 */
[----:B------:R-:W-:Y:S02]  /*97d0*/  IMAD R25, R25, R23, R22 ;  /* 0x0000001719197224 */ /* 0x000fe400078e0216 */
[----:B------:R-:W0:Y:S01]  /*97e0*/  LDC R14, c[0x0][0x618] ;  /* 0x00018600ff0e7b82 */ /* 0x000e220000000800 */
[----:B------:R-:W-:-:S02]  /*97f0*/  IMAD.X R7, RZ, RZ, ~R7, P0 ;  /* 0x000000ffff077224 */ /* 0x000fc400000e0e07 */
[----:B------:R-:W-:-:S04]  /*9800*/  IMAD.WIDE.U32 R8, R13, R20, R2 ;  /* 0x000000140d087225 */ /* 0x000fc800078e0002 */
[----:B------:R-:W-:Y:S01]  /*9810*/  IMAD R12, R7, R20, RZ ;  /* 0x00000014070c7224 */ /* 0x000fe200078e02ff */
[----:B------:R-:W3:Y:S03]  /*9820*/  LDC R26, c[0x0][0x608] ;  /* 0x00018200ff1a7b82 */ /* 0x000ee60000000800 */
[----:B------:R-:W-:Y:S02]  /*9830*/  IMAD R7, R13, R21, R12 ;  /* 0x000000150d077224 */ /* 0x000fe400078e020c */
[----:B------:R-:W-:Y:S02]  /*9840*/  IMAD.MOV.U32 R13, RZ, RZ, 0x1 ;  /* 0x00000001ff0d7424 */ /* 0x000fe400078e00ff */
[----:B------:R-:W-:Y:S01]  /*9850*/  IMAD.IADD R7, R9, 0x1, R7 ;  /* 0x0000000109077824 */ /* 0x000fe200078e0207 */
[----:B------:R-:W5:Y:S01]  /*9860*/  LDC R28, c[0x0][0x658] ;  /* 0x00019600ff1c7b82 */ /* 0x000f620000000800 */
[----:B------:R-:W-:-:S02]  /*9870*/  I2FP.F32.U32 R9, R24 ;  /* 0x0000001800097245 */ /* 0x000fc40000201000 */
[----:B-1----:R-:W-:-:S03]  /*9880*/  ISETP.NE.U32.AND P0, PT, R30, RZ, PT ;  /* 0x000000ff1e00720c */ /* 0x002fc60003f05070 */
[----:B------:R-:W-:Y:S01]  /*9890*/  FMUL R12, R9, UR6 ;  /* 0x00000006090c7c20 */ /* 0x000fe20008400000 */
[----:B------:R-:W-:Y:S01]  /*98a0*/  ISETP.NE.AND.EX P0, PT, R31, RZ, PT, P0 ;  /* 0x000000ff1f00720c */ /* 0x000fe20003f05300 */
[----:B------:R-:W1:Y:S01]  /*98b0*/  LDC R23, c[0x0][0x148] ;  /* 0x00005200ff177b82 */ /* 0x000e620000000800 */
[-CC-:B0-----:R-:W-:Y:S01]  /*98c0*/  SHF.R.U64 R18, R8, R14.reuse, R7.reuse ;  /* 0x0000000e08127219 */ /* 0x181fe20000001207 */
[----:B------:R0:W0:Y:S01]  /*98d0*/  F2I.U32.TRUNC.NTZ R20, R12 ;  /* 0x0000000c00147305 */ /* 0x000022000020f000 */
[----:B------:R-:W-:Y:S01]  /*98e0*/  SHF.R.U32.HI R7, RZ, R14, R7 ;  /* 0x0000000eff077219 */ /* 0x000fe20000011607 */
[----:B------:R-:W-:-:S04]  /*98f0*/  IMAD.MOV.U32 R9, RZ, RZ, -0x1 ;  /* 0xffffffffff097424 */ /* 0x000fc800078e00ff */
[----:B------:R-:W0:Y:S01]  /*9900*/  LDC R22, c[0x0][0x600] ;  /* 0x00018000ff167b82 */ /* 0x000e220000000800 */
[-CC-:B---3--:R-:W-:Y:S02]  /*9910*/  SHF.R.U64 R16, R18, R26.reuse, R7.reuse ;  /* 0x0000001a12107219 */ /* 0x188fe40000001207 */
[----:B------:R-:W-:-:S05]  /*9920*/  SHF.R.U32.HI R7, RZ, R26, R7 ;  /* 0x0000001aff077219 */ /* 0x000fca0000011607 */
[----:B------:R-:W3:Y:S01]  /*9930*/  LDC R29, c[0x0][0x648] ;  /* 0x00019200ff1d7b82 */ /* 0x000ee20000000800 */
[-C--:B-----5:R-:W-:Y:S02]  /*9940*/  SHF.L.U32 R8, R9, R28.reuse, RZ ;  /* 0x0000001c09087219 */ /* 0x0a0fe400000006ff */
[-CC-:B------:R-:W-:Y:S02]  /*9950*/  SHF.R.U64 R21, R16, R28.reuse, R7.reuse ;  /* 0x0000001c10157219 */ /* 0x180fe40000001207 */
[----:B------:R-:W-:Y:S02]  /*9960*/  SHF.R.U32.HI R9, RZ, R28, R7 ;  /* 0x0000001cff097219 */ /* 0x000fe40000011607 */
[----:B------:R-:W-:Y:S01]  /*9970*/  LOP3.LUT R27, RZ, R8, RZ, 0x33, !PT ;  /* 0x00000008ff1b7212 */ /* 0x000fe200078e33ff */
[----:B------:R-:W0:Y:S01]  /*9980*/  LDC R32, c[0x0][0x638] ;  /* 0x00018e00ff207b82 */ /* 0x000e220000000800 */
[----:B------:R-:W-:Y:S01]  /*9990*/  SHF.L.U32 R28, R13, R28, RZ ;  /* 0x0000001c0d1c7219 */ /* 0x000fe200000006ff */
[----:B------:R-:W-:-:S06]  /*99a0*/  IMAD.MOV.U32 R8, RZ, RZ, R21 ;  /* 0x000000ffff087224 */ /* 0x000fcc00078e0015 */
[----:B------:R-:W0:Y:S01]  /*99b0*/  LDC R33, c[0x0][0x610] ;  /* 0x00018400ff217b82 */ /* 0x000e220000000800 */
[----:B------:R-:W-:Y:S05]  /*99c0*/  @!P0 BRA `(.L_x_203) ;  /* 0x0000000000288947 */ /* 0x000fea0003800000 */
[----:B------:R-:W5:Y:S02]  /*99d0*/  LDC R8, c[0x0][0x64c] ;  /* 0x00019300ff087b82 */ /* 0x000f640000000800 */
[----:B-----5:R-:W-:-:S05]  /*99e0*/  IADD3 R7, P0, R21, R8, RZ ;  /* 0x0000000815077210 */ /* 0x020fca0007f1e0ff */
[----:B------:R-:W-:-:S04]  /*99f0*/  IMAD.X R17, RZ, RZ, R9, P0 ;  /* 0x000000ffff117224 */ /* 0x000fc800000e0609 */
[----:B------:R-:W-:-:S04]  /*9a00*/  IMAD.WIDE.U32 R8, R17, R30, RZ ;  /* 0x0000001e11087225 */ /* 0x000fc800078e00ff */
[----:B0-----:R-:W-:-:S04]  /*9a10*/  IMAD.WIDE.U32 R12, P0, R7, R31, R8 ;  /* 0x0000001f070c7225 */ /* 0x001fc80007800008 */
[----:B------:R-:W-:-:S04]  /*9a20*/  IMAD.WIDE.U32 R8, R7, R30, RZ ;  /* 0x0000001e07087225 */ /* 0x000fc800078e00ff */
[----:B------:R-:W-:Y:S01]  /*9a30*/  IMAD.X R15, RZ, RZ, RZ, P0 ;  /* 0x000000ffff0f7224 */ /* 0x000fe200000e06ff */
[----:B------:R-:W-:Y:S01]  /*9a40*/  IADD3 RZ, P0, R9, R12, RZ ;  /* 0x0000000c09ff7210 */ /* 0x000fe20007f1e0ff */
[----:B------:R-:W-:-:S04]  /*9a50*/  IMAD.MOV.U32 R14, RZ, RZ, R13 ;  /* 0x000000ffff0e7224 */ /* 0x000fc800078e000d */
[----:B------:R-:W-:-:S08]  /*9a60*/  IMAD.WIDE.U32.X R8, R17, R31, R14, P0 ;  /* 0x0000001f11087225 */ /* 0x000fd000000e040e */
.L_x_203:
[----:B---3--:R-:W-:Y:S01]  /*9a70*/  SHF.R.U64 R7, R8, R29, R9 ;  /* 0x0000001d08077219 */ /* 0x008fe20000001209 */
[----:B0-----:R-:W-:Y:S01]  /*9a80*/  VIADD R9, R22, 0xffffffff ;  /* 0xffffffff16097836 */ /* 0x001fe20000000000 */
[----:B------:R-:W-:Y:S01]  /*9a90*/  LOP3.LUT R36, R16, R27, RZ, 0xc0, !PT ;  /* 0x0000001b10247212 */ /* 0x000fe200078ec0ff */
[----:B------:R-:W-:Y:S02]  /*9aa0*/  IMAD.MOV R20, RZ, RZ, -R20 ;  /* 0x000000ffff147224 */ /* 0x000fe400078e0a14 */
[----:B------:R-:W-:Y:S01]  /*9ab0*/  IMAD.MOV R8, RZ, RZ, -R7 ;  /* 0x000000ffff087224 */ /* 0x000fe200078e0a07 */
[----:B------:R-:W-:Y:S01]  /*9ac0*/  LOP3.LUT R18, R18, R9, RZ, 0xc0, !PT ;  /* 0x0000000912127212 */ /* 0x000fe200078ec0ff */
[----:B------:R-:W-:Y:S02]  /*9ad0*/  IMAD R36, R28, R7, R36 ;  /* 0x000000071c247224 */ /* 0x000fe400078e0224 */
[----:B-1----:R-:W-:Y:S02]  /*9ae0*/  @P4 IMAD R25, R23, R20, R24 ;  /* 0x0000001417194224 */ /* 0x002fe400078e0218 */
[----:B------:R-:W-:-:S02]  /*9af0*/  IMAD R7, R8, R32, R21 ;  /* 0x0000002008077224 */ /* 0x000fc400078e0215 */
[----:B------:R-:W-:Y:S02]  /*9b00*/  IMAD R36, R36, R33, R25 ;  /* 0x0000002124247224 */ /* 0x000fe400078e0219 */
[----:B------:R-:W-:Y:S02]  /*9b10*/  IMAD R7, R7, R22, R18 ;  /* 0x0000001607077224 */ /* 0x000fe400078e0212 */
[----:B------:R-:W-:-:S03]  /*9b20*/  IMAD.MOV.U32 R9, RZ, RZ, 0x1 ;  /* 0x00000001ff097424 */ /* 0x000fc600078e00ff */
[----:B------:R-:W-:Y:S02]  /*9b30*/  SEL R8, R7, R36, !P4 ;  /* 0x0000002407087207 */ /* 0x000fe40006000000 */
[----:B------:R-:W-:Y:S01]  /*9b40*/  SEL R36, R36, R7, !P4 ;  /* 0x0000000724247207 */ /* 0x000fe20006000000 */
[----:B------:R-:W-:-:S07]  /*9b50*/  IMAD.MOV.U32 R7, RZ, RZ, R19 ;  /* 0x000000ffff077224 */ /* 0x000fce00078e0013 */
.L_x_201:
[----:B------:R-:W-:Y:S01]  /*9b60*/  LOP3.LUT P0, RZ, R9, 0xff, RZ, 0xc0, !PT ;  /* 0x000000ff09ff7812 */ /* 0x000fe2000780c0ff */
[----:B------:R-:W-:-:S12]  /*9b70*/  IMAD.MOV.U32 R9, RZ, RZ, R36 ;  /* 0x000000ffff097224 */ /* 0x000fd800078e0024 */
[----:B------:R-:W-:Y:S05]  /*9b80*/  @P0 BRA `(.L_x_204) ;  /* 0xffffff7800240947 */ /* 0x000fea000383ffff */
[----:B------:R-:W-:Y:S05]  /*9b90*/  EXIT ;  /* 0x000000000000794d */ /* 0x000fea0003800000 */
.L_x_8:
[----:B0-----:R-:W-:Y:S01]  /*9ba0*/  ULDC.64 UR4, c[0x0][0x650] ;  /* 0x0001940000047ab9 */ /* 0x001fe20000000a00 */
        /* <DEDUP_REMOVED lines=25> */
.L_x_206:
[----:B------:R-:W0:Y:S01]  /*9d40*/  LDC.64 R28, c[0x0][0x640] ;  /* 0x00019000ff1c7b82 */ /* 0x000e220000000a00 */
[-CC-:B------:R-:W-:Y:S01]  /*9d50*/  SHF.R.U64 R21, R16, R6.reuse, R17.reuse ;  /* 0x0000000610157219 */ /* 0x180fe20000001211 */
[----:B------:R-:W-:Y:S01]  /*9d60*/  IMAD.MOV.U32 R31, RZ, RZ, 0x1 ;  /* 0x00000001ff1f7424 */ /* 0x000fe200078e00ff */
[----:B------:R-:W-:Y:S02]  /*9d70*/  SHF.R.U32.HI R5, RZ, R6, R17 ;  /* 0x00000006ff057219 */ /* 0x000fe40000011611 */
[----:B------:R-:W-:-:S03]  /*9d80*/  IADD3 R15, P0, RZ, -R21, RZ ;  /* 0x80000015ff0f7210 */ /* 0x000fc60007f1e0ff */
[----:B------:R-:W1:Y:S02]  /*9d90*/  LDC R14, c[0x0][0x618] ;  /* 0x00018600ff0e7b82 */ /* 0x000e640000000800 */
[----:B------:R-:W-:Y:S02]  /*9da0*/  IMAD.X R5, RZ, RZ, ~R5, P0 ;  /* 0x000000ffff057224 */ /* 0x000fe400000e0e05 */
[----:B------:R-:W-:-:S04]  /*9db0*/  IMAD.WIDE.U32 R8, R15, R22, R2 ;  /* 0x000000160f087225 */ /* 0x000fc800078e0002 */
[----:B------:R-:W2:Y:S01]  /*9dc0*/  LDC R16, c[0x0][0x608] ;  /* 0x00018200ff107b82 */ /* 0x000ea20000000800 */
[----:B------:R-:W-:-:S04]  /*9dd0*/  IMAD R6, R5, R22, RZ ;  /* 0x0000001605067224 */ /* 0x000fc800078e02ff */
[----:B------:R-:W-:-:S03]  /*9de0*/  IMAD R5, R15, R23, R6 ;  /* 0x000000170f057224 */ /* 0x000fc600078e0206 */
[----:B------:R-:W3:Y:S01]  /*9df0*/  LDC R26, c[0x0][0x658] ;  /* 0x00019600ff1a7b82 */ /* 0x000ee20000000800 */
[----:B------:R-:W-:Y:S01]  /*9e00*/  IMAD.IADD R5, R9, 0x1, R5 ;  /* 0x0000000109057824 */ /* 0x000fe200078e0205 */
[----:B0-----:R-:W-:Y:S01]  /*9e10*/  ISETP.NE.U32.AND P0, PT, R28, RZ, PT ;  /* 0x000000ff1c00720c */ /* 0x001fe20003f05070 */
[----:B------:R-:W-:-:S03]  /*9e20*/  IMAD.MOV.U32 R9, RZ, RZ, -0x1 ;  /* 0xffffffffff097424 */ /* 0x000fc600078e00ff */
[----:B------:R-:W-:Y:S02]  /*9e30*/  ISETP.NE.AND.EX P0, PT, R29, RZ, PT, P0 ;  /* 0x000000ff1d00720c */ /* 0x000fe40003f05300 */
[----:B------:R-:W0:Y:S01]  /*9e40*/  LDC R24, c[0x0][0x600] ;  /* 0x00018000ff187b82 */ /* 0x000e220000000800 */
[-CC-:B-1----:R-:W-:Y:S02]  /*9e50*/  SHF.R.U64 R18, R8, R14.reuse, R5.reuse ;  /* 0x0000000e08127219 */ /* 0x182fe40000001205 */
[----:B------:R-:W-:-:S05]  /*9e60*/  SHF.R.U32.HI R5, RZ, R14, R5 ;  /* 0x0000000eff057219 */ /* 0x000fca0000011605 */
        /* <DEDUP_REMOVED lines=21> */
.L_x_207:
[----:B-1----:R-:W-:Y:S01]  /*9fc0*/  SHF.R.U64 R6, R8, R25, R9 ;  /* 0x0000001908067219 */ /* 0x002fe20000001209 */
[----:B0-----:R-:W-:Y:S01]  /*9fd0*/  VIADD R11, R24, 0xffffffff ;  /* 0xffffffff180b7836 */ /* 0x001fe20000000000 */
[----:B------:R-:W-:Y:S01]  /*9fe0*/  SHF.L.U32 R9, R31, R26, RZ ;  /* 0x0000001a1f097219 */ /* 0x000fe200000006ff */
[----:B------:R-:W-:Y:S01]  /*9ff0*/  @P4 IMAD R12, R13, R20, R10 ;  /* 0x000000140d0c4224 */ /* 0x000fe200078e020a */
[----:B------:R-:W-:Y:S01]  /*a000*/  LOP3.LUT R5, R22, R33, RZ, 0xc0, !PT ;  /* 0x0000002116057212 */ /* 0x000fe200078ec0ff */
[----:B------:R-:W-:Y:S01]  /*a010*/  IMAD.MOV R8, RZ, RZ, -R6 ;  /* 0x000000ffff087224 */ /* 0x000fe200078e0a06 */
[----:B------:R-:W-:Y:S01]  /*a020*/  LOP3.LUT R18, R18, R11, RZ, 0xc0, !PT ;  /* 0x0000000b12127212 */ /* 0x000fe200078ec0ff */
[----:B------:R-:W-:Y:S02]  /*a030*/  IMAD.MOV.U32 R17, RZ, RZ, R21 ;  /* 0x000000ffff117224 */ /* 0x000fe400078e0015 */
[----:B------:R-:W-:Y:S02]  /*a040*/  IMAD R9, R9, R6, R5 ;  /* 0x0000000609097224 */ /* 0x000fe400078e0205 */
[----:B--2---:R-:W-:-:S02]  /*a050*/  IMAD R5, R8, R27, R23 ;  /* 0x0000001b08057224 */ /* 0x004fc400078e0217 */
[----:B---3--:R-:W-:Y:S02]  /*a060*/  IMAD R6, R9, R30, R12 ;  /* 0x0000001e09067224 */ /* 0x008fe400078e020c */
[----:B------:R-:W-:Y:S02]  /*a070*/  IMAD.MOV.U32 R8, RZ, RZ, 0x1 ;  /* 0x00000001ff087424 */ /* 0x000fe400078e00ff */
[----:B------:R-:W-:-:S03]  /*a080*/  IMAD R9, R5, R24, R18 ;  /* 0x0000001805097224 */ /* 0x000fc600078e0212 */
[----:B------:R-:W-:Y:S02]  /*a090*/  PRMT R5, R8, 0x7610, R5 ;  /* 0x0000761008057816 */ /* 0x000fe40000000005 */
[----:B------:R-:W-:Y:S02]  /*a0a0*/  SEL R8, R9, R6, !P4 ;  /* 0x0000000609087207 */ /* 0x000fe40006000000 */
[----:B------:R-:W-:-:S07]  /*a0b0*/  SEL R6, R6, R9, !P4 ;  /* 0x0000000906067207 */ /* 0x000fce0006000000 */
.L_x_205:
[----:B------:R-:W-:-:S08]  /*a0c0*/  NOP ;  /* 0x0000000000007918 */ /* 0x000fd00000000000 */
[----:B------:R-:W0:-:S00]  /*a0d0*/  USETMAXREG.DEALLOC.CTAPOOL 0x28 ;  /* 0x00000028000079c8 */ /* 0x000e0000080e0500 */
[----:B0-----:R-:W-:-:S13]  /*a0e0*/  ISETP.NE.AND P0, PT, R7, RZ, PT ;  /* 0x000000ff0700720c */ /* 0x001fda0003f05270 */
[----:B------:R-:W-:Y:S05]  /*a0f0*/  @P0 EXIT ;  /* 0x000000000000094d */ /* 0x000fea0003800000 */
[----:B------:R-:W-:Y:S01]  /*a100*/  LOP3.LUT P0, RZ, R5, 0xff, RZ, 0xc0, !PT ;  /* 0x000000ff05ff7812 */ /* 0x000fe2000780c0ff */
[----:B------:R-:W-:Y:S02]  /*a110*/  IMAD.MOV.U32 R5, RZ, RZ, 0x1 ;  /* 0x00000001ff057424 */ /* 0x000fe400078e00ff */
[----:B------:R-:W-:-:S10]  /*a120*/  IMAD.MOV.U32 R13, RZ, RZ, RZ ;  /* 0x000000ffff0d7224 */ /* 0x000fd400078e00ff */
[----:B------:R-:W-:Y:S05]  /*a130*/  @!P0 BRA `(.L_x_208) ;  /* 0x0000000c00388947 */ /* 0x000fea0003800000 */
[----:B------:R-:W0:Y:S01]  /*a140*/  LDC R5, c[0x0][0x28c] ;  /* 0x0000a300ff057b82 */ /* 0x000e220000000800 */
[----:B------:R-:W1:Y:S01]  /*a150*/  S2R R11, SR_CgaCtaId ;  /* 0x00000000000b7919 */ /* 0x000e620000008800 */
[----:B------:R-:W-:Y:S01]  /*a160*/  ULDC UR5, c[0x0][0x600] ;  /* 0x0001800000057ab9 */ /* 0x000fe20000000800 */
[----:B------:R-:W-:Y:S01]  /*a170*/  ULDC UR4, c[0x0][0xc] ;  /* 0x0000030000047ab9 */ /* 0x000fe20000000800 */
[----:B------:R-:W-:Y:S01]  /*a180*/  UIADD3 UR16, UR5, -0x1, URZ ;  /* 0xffffffff05107890 */ /* 0x000fe2000fffe03f */
[----:B------:R-:W-:Y:S01]  /*a190*/  BSSY B0, `(.L_x_208) ;  /* 0x00000c8000007945 */ /* 0x000fe20003800000 */
[----:B------:R-:W-:Y:S01]  /*a1a0*/  ULDC UR6, c[0x0][0x658] ;  /* 0x0001960000067ab9 */ /* 0x000fe20000000800 */
[----:B------:R-:W-:Y:S01]  /*a1b0*/  ULDC UR5, c[0x0][0x10] ;  /* 0x0000040000057ab9 */ /* 0x000fe20000000800 */
[----:B------:R-:W-:Y:S01]  /*a1c0*/  UMOV UR7, 0xffffffff ;  /* 0xffffffff00077882 */ /* 0x000fe20000000000 */
[----:B------:R-:W-:Y:S01]  /*a1d0*/  UMOV UR8, 0x1 ;  /* 0x0000000100087882 */ /* 0x000fe20000000000 */
[----:B------:R-:W-:Y:S01]  /*a1e0*/  UIMAD.WIDE.U32 UR4, UR4, UR5, URZ ;  /* 0x00000005040472a5 */ /* 0x000fe2000f8e003f */
[----:B------:R-:W-:Y:S01]  /*a1f0*/  IMAD.MOV.U32 R16, RZ, RZ, 0x1 ;  /* 0x00000001ff107424 */ /* 0x000fe200078e00ff */
[----:B------:R-:W-:Y:S01]  /*a200*/  USHF.L.U32 UR7, UR7, UR6, URZ ;  /* 0x0000000607077299 */ /* 0x000fe2000800063f */
[----:B------:R-:W-:Y:S01]  /*a210*/  LOP3.LUT R15, R4, 0x2, RZ, 0xfc, !PT ;  /* 0x00000002040f7812 */ /* 0x000fe200078efcff */
[----:B------:R-:W-:Y:S01]  /*a220*/  USHF.L.U32 UR18, UR8, UR6, URZ ;  /* 0x0000000608127299 */ /* 0x000fe2000800063f */
[----:B------:R-:W-:Y:S01]  /*a230*/  IMAD.MOV.U32 R13, RZ, RZ, RZ ;  /* 0x000000ffff0d7224 */ /* 0x000fe200078e00ff */
[----:B------:R-:W-:Y:S01]  /*a240*/  ULOP3.LUT UR17, URZ, UR7, URZ, 0x33, !UPT ;  /* 0x000000073f117292 */ /* 0x000fe2000f8e333f */
[----:B------:R-:W-:Y:S01]  /*a250*/  ULDC UR6, c[0x0][0x14] ;  /* 0x0000050000067ab9 */ /* 0x000fe20000000800 */
[----:B------:R-:W-:Y:S01]  /*a260*/  ULDC.64 UR22, c[0x0][0x198] ;  /* 0x0000660000167ab9 */ /* 0x000fe20000000a00 */
[----:B------:R-:W-:-:S02]  /*a270*/  UIMAD.WIDE.U32 UR20, UR4, UR6, URZ ;  /* 0x00000006041472a5 */ /* 0x000fc4000f8e003f */
[----:B------:R-:W-:Y:S01]  /*a280*/  UIMAD UR13, UR5, UR6, URZ ;  /* 0x00000006050d72a4 */ /* 0x000fe2000f8e023f */
[----:B0-----:R-:W-:-:S03]  /*a290*/  VIADD R5, R5, 0x1f ;  /* 0x0000001f05057836 */ /* 0x001fc60000000000 */
[----:B------:R-:W-:Y:S02]  /*a2a0*/  UIADD3 UR13, UR21, UR13, URZ ;  /* 0x0000000d150d7290 */ /* 0x000fe4000fffe03f */
[----:B------:R-:W-:-:S04]  /*a2b0*/  SHF.R.S32.HI R10, RZ, 0x1f, R5 ;  /* 0x0000001fff0a7819 */ /* 0x000fc80000011405 */
[----:B------:R-:W-:Y:S01]  /*a2c0*/  LEA.HI R10, R10, R5, RZ, 0x5 ;  /* 0x000000050a0a7211 */ /* 0x000fe200078f28ff */
[----:B------:R-:W-:Y:S01]  /*a2d0*/  IMAD.MOV.U32 R5, RZ, RZ, 0x1 ;  /* 0x00000001ff057424 */ /* 0x000fe200078e00ff */
[----:B-1----:R-:W-:Y:S02]  /*a2e0*/  LOP3.LUT R11, R11, 0x1, RZ, 0xc0, !PT ;  /* 0x000000010b0b7812 */ /* 0x002fe400078ec0ff */
[----:B------:R-:W-:-:S05]  /*a2f0*/  SHF.R.S32.HI R10, RZ, 0x5, R10 ;  /* 0x00000005ff0a7819 */ /* 0x000fca000001140a */
[----:B------:R-:W-:-:S07]  /*a300*/  VIADD R12, R10, 0x1 ;  /* 0x000000010a0c7836 */ /* 0x000fce0000000000 */
.L_x_219:
[----:B------:R-:W-:-:S03]  /*a310*/  UMOV UR4, 0xffffffff ;  /* 0xffffffff00047882 */ /* 0x000fc60000000000 */
[----:B------:R-:W-:Y:S05]  /*a320*/  BRA.DIV UR4, `(.L_x_209) ;  /* 0x0000001a04107947 */ /* 0x000fea000b800000 */
[----:B------:R-:W-:-:S13]  /*a330*/  ELECT P0, URZ, PT ;  /* 0x00000000003f782f */ /* 0x000fda0003800000 */
.L_x_247:
[----:B------:R-:W0:Y:S01]  /*a340*/  LDC R7, c[0x0][0x28c] ;  /* 0x0000a300ff077b82 */ /* 0x000e220000000800 */
[----:B------:R-:W-:Y:S01]  /*a350*/  BSSY B1, `(.L_x_210) ;  /* 0x0000039000017945 */ /* 0x000fe20003800000 */
[----:B0-----:R-:W-:-:S13]  /*a360*/  ISETP.LT.OR P0, PT, R7, 0x1, !P0 ;  /* 0x000000010700780c */ /* 0x001fda0004701670 */
[----:B------:R-:W-:Y:S05]  /*a370*/  @P0 BRA `(.L_x_211) ;  /* 0x0000000000d80947 */ /* 0x000fea0003800000 */
[----:B------:R-:W-:Y:S02]  /*a380*/  IMAD R9, R8, 0x2, R11 ;  /* 0x0000000208097824 */ /* 0x000fe400078e020b */
[----:B------:R-:W-:Y:S02]  /*a390*/  IMAD.SHL.U32 R19, R6, 0x100, RZ ;  /* 0x0000010006137824 */ /* 0x000fe400078e00ff */
[----:B------:R-:W-:Y:S02]  /*a3a0*/  IMAD.MOV.U32 R22, RZ, RZ, RZ ;  /* 0x000000ffff167224 */ /* 0x000fe400078e00ff */
[----:B------:R-:W-:Y:S02]  /*a3b0*/  IMAD.MOV.U32 R6, RZ, RZ, R12 ;  /* 0x000000ffff067224 */ /* 0x000fe400078e000c */
[----:B------:R-:W-:Y:S02]  /*a3c0*/  IMAD.MOV.U32 R7, RZ, RZ, R5 ;  /* 0x000000ffff077224 */ /* 0x000fe400078e0005 */
[----:B------:R-:W-:-:S02]  /*a3d0*/  IMAD.MOV.U32 R8, RZ, RZ, R13 ;  /* 0x000000ffff087224 */ /* 0x000fc400078e000d */
[----:B------:R-:W-:-:S07]  /*a3e0*/  IMAD R18, R9, 0x28, RZ ;  /* 0x0000002809127824 */ /* 0x000fce00078e02ff */
.L_x_214:
[----:B------:R-:W0:Y:S01]  /*a3f0*/  S2R R14, SR_CgaCtaId ;  /* 0x00000000000e7919 */ /* 0x000e220000008800 */
[----:B------:R-:W-:Y:S02]  /*a400*/  MOV R9, 0x400 ;  /* 0x0000040000097802 */ /* 0x000fe40000000f00 */
[----:B------:R-:W-:Y:S02]  /*a410*/  LOP3.LUT P1, RZ, R0, 0x7f, RZ, 0xc0, !PT ;  /* 0x0000007f00ff7812 */ /* 0x000fe4000782c0ff */
[----:B0-----:R-:W-:Y:S02]  /*a420*/  LEA R21, R14, R9, 0x18 ;  /* 0x000000090e157211 */ /* 0x001fe400078ec0ff */
[----:B------:R-:W-:-:S09]  /*a430*/  SHF.L.U32 R9, R7, 0x1f, RZ ;  /* 0x0000001f07097819 */ /* 0x000fd200000006ff */
[----:B------:R-:W0:Y:S01]  /*a440*/  @!P1 LDC R14, c[0x0][0x500] ;  /* 0x00014000ff0e9b82 */ /* 0x000e220000000800 */
[----:B------:R-:W-:-:S04]  /*a450*/  IMAD R20, R8, 0x8, R21 ;  /* 0x0000000808147824 */ /* 0x000fc800078e0215 */
[----:B------:R-:W1:Y:S02]  /*a460*/  SYNCS.PHASECHK.TRANS64.TRYWAIT P0, [R20+URZ+0xa8], R9 ;  /* 0x0000a809140075a7 */ /* 0x000e64000800017f */
[----:B-1----:R-:W-:Y:S05]  /*a470*/  @!P0 BRA `(.L_x_212) ;  /* 0x0000001400dc8947 */ /* 0x002fea0003800000 */
.L_x_248:
[----:B-1----:R-:W-:Y:S01]  /*a480*/  PRMT R9, R15, 0x9910, RZ ;  /* 0x000099100f097816 */ /* 0x002fe200000000ff */
[----:B0-----:R0:W-:Y:S03]  /*a490*/  @!P1 SYNCS.ARRIVE.TRANS64 RZ, [R20+URZ], R14 ;  /* 0x0000000e14ff99a7 */ /* 0x0011e6000800003f */
[----:B------:R-:W-:-:S13]  /*a4a0*/  ISETP.NE.AND P0, PT, R9, 0x2, PT ;  /* 0x000000020900780c */ /* 0x000fda0003f05270 */
[----:B0-----:R-:W-:Y:S05]  /*a4b0*/  @P0 BRA `(.L_x_213) ;  /* 0x0000000000040947 */ /* 0x001fea0003800000 */
[----:B------:R-:W-:Y:S01]  /*a4c0*/  BPT.TRAP 0x1 ;  /* 0x000000040000795c */ /* 0x000fe20000300000 */
.L_x_213:
[----:B------:R-:W-:Y:S01]  /*a4d0*/  IMAD R9, R8, 0x2, R11 ;  /* 0x0000000208097824 */ /* 0x000fe200078e020b */
[----:B------:R-:W-:Y:S01]  /*a4e0*/  R2UR UR9, R20 ;  /* 0x00000000140972ca */ /* 0x000fe200000e0000 */
[--C-:B------:R-:W-:Y:S01]  /*a4f0*/  IMAD R14, R8, 0x2000, R21.reuse ;  /* 0x00002000080e7824 */ /* 0x100fe200078e0215 */
[----:B------:R-:W-:Y:S01]  /*a500*/  UIADD3 UR4, UP0, UR22, 0xf0, URZ ;  /* 0x000000f016047890 */ /* 0x000fe2000ff1e03f */
[----:B------:R-:W-:Y:S01]  /*a510*/  IMAD R9, R9, 0x500, R21 ;  /* 0x0000050009097824 */ /* 0x000fe200078e0215 */
[----:B------:R-:W-:Y:S01]  /*a520*/  R2UR UR11, R19 ;  /* 0x00000000130b72ca */ /* 0x000fe200000e0000 */
[----:B------:R-:W-:Y:S01]  /*a530*/  VIADD R6, R6, 0xffffffff ;  /* 0xffffffff06067836 */ /* 0x000fe20000000000 */
[----:B------:R-:W-:Y:S01]  /*a540*/  R2UR UR5, R14 ;  /* 0x000000000e0572ca */ /* 0x000fe200000e0000 */
[----:B------:R-:W-:Y:S01]  /*a550*/  UIADD3 UR24, UP1, UR22, 0x1f0, URZ ;  /* 0x000001f016187890 */ /* 0x000fe2000ff3e03f */
[----:B------:R-:W-:Y:S01]  /*a560*/  R2UR UR8, R9 ;  /* 0x00000000090872ca */ /* 0x000fe200000e0000 */
[----:B------:R-:W-:Y:S01]  /*a570*/  VIADD R8, R8, 0x1 ;  /* 0x0000000108087836 */ /* 0x000fe20000000000 */
[----:B------:R-:W-:Y:S01]  /*a580*/  R2UR UR10, R22 ;  /* 0x00000000160a72ca */ /* 0x000fe200000e0000 */
[----:B------:R-:W-:Y:S01]  /*a590*/  UIADD3.X UR25, URZ, UR23, URZ, UP1, !UPT ;  /* 0x000000173f197290 */ /* 0x000fe20008ffe43f */
[----:B------:R-:W-:Y:S01]  /*a5a0*/  R2UR UR12, R17 ;  /* 0x00000000110c72ca */ /* 0x000fe200000e0000 */
[----:B------:R-:W-:Y:S01]  /*a5b0*/  UMOV UR6, 0x0 ;  /* 0x0000000000067882 */ /* 0x000fe20000000000 */
[----:B------:R-:W-:Y:S01]  /*a5c0*/  R2UR UR19, R18 ;  /* 0x00000000121372ca */ /* 0x000fe200000e0000 */
[----:B------:R-:W-:Y:S01]  /*a5d0*/  UMOV UR7, 0x10000000 ;  /* 0x1000000000077882 */ /* 0x000fe20000000000 */
[----:B------:R-:W-:Y:S01]  /*a5e0*/  ISETP.GT.AND P1, PT, R6, 0x1, PT ;  /* 0x000000010600780c */ /* 0x000fe20003f24270 */
[----:B------:R-:W-:Y:S01]  /*a5f0*/  UMOV UR26, 0x30000 ;  /* 0x00030000001a7882 */ /* 0x000fe20000000000 */
[----:B------:R-:W-:Y:S01]  /*a600*/  ISETP.NE.AND P0, PT, R8, 0x15, PT ;  /* 0x000000150800780c */ /* 0x000fe20003f05270 */
[----:B------:R-:W-:Y:S01]  /*a610*/  UIADD3 UR14, UR5, 0x200, URZ ;  /* 0x00000200050e7890 */ /* 0x000fe2000fffe03f */
[----:B------:R-:W-:Y:S01]  /*a620*/  VIADD R22, R22, 0x20 ;  /* 0x0000002016167836 */ /* 0x000fe20000000000 */
[----:B------:R-:W-:Y:S01]  /*a630*/  UIADD3.X UR5, URZ, UR23, URZ, UP0, !UPT ;  /* 0x000000173f057290 */ /* 0x000fe200087fe43f */
[----:B------:R-:W-:Y:S01]  /*a640*/  SEL R14, RZ, 0x1, P0 ;  /* 0x00000001ff0e7807 */ /* 0x000fe20000000000 */
[----:B------:R-:W-:Y:S01]  /*a650*/  UIADD3 UR15, UR8, 0x2a200, URZ ;  /* 0x0002a200080f7890 */ /* 0x000fe2000fffe03f */
[----:B------:R-:W-:-:S02]  /*a660*/  SEL R8, R8, RZ, P0 ;  /* 0x000000ff08087207 */ /* 0x000fc40000000000 */
[----:B------:R-:W-:Y:S01]  /*a670*/  UMOV UR8, UR14 ;  /* 0x0000000e00087c82 */ /* 0x000fe20008000000 */
[----:B------:R-:W-:-:S03]  /*a680*/  LOP3.LUT R7, R7, R14, RZ, 0x3c, !PT ;  /* 0x0000000e07077212 */ /* 0x000fc600078e3cff */
[----:B------:R0:W-:Y:S02]  /*a690*/  UTMALDG.3D [UR8], [UR4], desc[UR6] ;  /* 0x00000608040075b4 */ /* 0x0001e40008011000 */
[----:B0-----:R-:W-:Y:S01]  /*a6a0*/  UMOV UR8, UR15 ;  /* 0x0000000f00087c82 */ /* 0x001fe20008000000 */
[----:B------:R-:W-:Y:S02]  /*a6b0*/  UMOV UR11, UR19 ;  /* 0x00000013000b7c82 */ /* 0x000fe40008000000 */
[----:B------:R0:W-:Y:S02]  /*a6c0*/  UTMALDG.3D.MULTICAST [UR8], [UR24], UR26, desc[UR6] ;  /* 0x00000608180073b4 */ /* 0x0001e4000801181a */
[----:B0-----:R-:W-:Y:S05]  /*a6d0*/  @P1 BRA `(.L_x_214) ;  /* 0xfffffffc00441947 */ /* 0x001fea000383ffff */
.L_x_211:
[----:B------:R-:W-:Y:S05]  /*a6e0*/  BSYNC B1 ;  /* 0x0000000000017941 */ /* 0x000fea0003800000 */
.L_x_210:
[----:B------:R-:W-:Y:S01]  /*a6f0*/  LOP3.LUT P1, RZ, R16, 0xff, RZ, 0xc0, !PT ;  /* 0x000000ff10ff7812 */ /* 0x000fe2000782c0ff */
[C---:B------:R-:W-:Y:S01]  /*a700*/  IMAD.IADD R13, R10.reuse, 0x1, R13 ;  /* 0x000000010a0d7824 */ /* 0x040fe200078e020d */
[----:B------:R-:W-:Y:S01]  /*a710*/  ULDC.64 UR4, c[0x0][0x650] ;  /* 0x0001940000047ab9 */ /* 0x000fe20000000a00 */
[C---:B------:R-:W-:Y:S01]  /*a720*/  ISETP.GE.U32.AND P2, PT, R10.reuse, 0x15, PT ;  /* 0x000000150a00780c */ /* 0x040fe20003f46070 */
[----:B------:R-:W-:Y:S01]  /*a730*/  BSSY B1, `(.L_x_215) ;  /* 0x000006b000017945 */ /* 0x000fe20003800000 */
[C---:B------:R-:W-:Y:S01]  /*a740*/  IMAD.WIDE.U32 R6, R13.reuse, -0x79e79e79, RZ ;  /* 0x861861870d067825 */ /* 0x040fe200078e00ff */
[----:B------:R-:W-:Y:S02]  /*a750*/  ISETP.GT.U32.AND P0, PT, R13, 0x14, PT ;  /* 0x000000140d00780c */ /* 0x000fe40003f04070 */
[----:B------:R-:W-:Y:S01]  /*a760*/  PRMT R16, RZ, 0x7610, R16 ;  /* 0x00007610ff107816 */ /* 0x000fe20000000010 */
[----:B------:R-:W-:Y:S01]  /*a770*/  IMAD.MOV.U32 R17, RZ, RZ, -0x1 ;  /* 0xffffffffff117424 */ /* 0x000fe200078e00ff */
[----:B------:R-:W-:-:S03]  /*a780*/  ISETP.LT.U32.AND P0, PT, R10, 0x15, P0 ;  /* 0x000000150a00780c */ /* 0x000fc60000701070 */
[----:B------:R-:W0:Y:S01]  /*a790*/  @P1 S2R R9, SR_CgaCtaId ;  /* 0x0000000000091919 */ /* 0x000e220000008800 */
[----:B------:R-:W-:Y:S02]  /*a7a0*/  SEL R6, RZ, 0x1, !P0 ;  /* 0x00000001ff067807 */ /* 0x000fe40004000000 */
[----:B------:R-:W-:Y:S02]  /*a7b0*/  IADD3 R2, P0, R2, UR20, RZ ;  /* 0x0000001402027c10 */ /* 0x000fe4000ff1e0ff */
[----:B------:R-:W-:Y:S02]  /*a7c0*/  @P1 MOV R8, 0x400 ;  /* 0x0000040000081802 */ /* 0x000fe40000000f00 */
[----:B------:R-:W-:Y:S02]  /*a7d0*/  IADD3.X R3, R3, UR13, RZ, P0, !PT ;  /* 0x0000000d03037c10 */ /* 0x000fe400087fe4ff */
[----:B------:R-:W-:Y:S02]  /*a7e0*/  ISETP.GE.U32.AND P0, PT, R2, UR4, PT ;  /* 0x0000000402007c0c */ /* 0x000fe4000bf06070 */
[----:B------:R-:W-:-:S02]  /*a7f0*/  LOP3.LUT R5, R5, R6, RZ, 0x3c, !PT ;  /* 0x0000000605057212 */ /* 0x000fc400078e3cff */
[----:B------:R-:W-:Y:S02]  /*a800*/  ISETP.GE.U32.AND.EX P0, PT, R3, UR5, PT, P0 ;  /* 0x0000000503007c0c */ /* 0x000fe4000bf06100 */
[----:B0-----:R-:W-:Y:S01]  /*a810*/  @P1 LEA R8, R9, R8, 0x18 ;  /* 0x0000000809081211 */ /* 0x001fe200078ec0ff */
[----:B------:R-:W-:-:S03]  /*a820*/  IMAD.IADD R9, R13, 0x1, -R7 ;  /* 0x000000010d097824 */ /* 0x000fc600078e0a07 */
[----:B------:R0:W-:Y:S02]  /*a830*/  @P1 SYNCS.ARRIVE.TRANS64.A1T0 RZ, [R8+URZ+0x168], RZ ;  /* 0x000168ff08ff19a7 */ /* 0x0001e4000810003f */
[----:B------:R-:W-:Y:S02]  /*a840*/  LEA.HI R9, R9, R7, RZ, 0x1f ;  /* 0x0000000709097211 */ /* 0x000fe400078ff8ff */
[----:B------:R-:W-:Y:S02]  /*a850*/  PRMT R7, RZ, 0x7610, R7 ;  /* 0x00007610ff077816 */ /* 0x000fe40000000007 */
[----:B------:R-:W-:Y:S01]  /*a860*/  SHF.R.U32.HI R6, RZ, 0x4, R9 ;  /* 0x00000004ff067819 */ /* 0x000fe20000011609 */
[----:B0-----:R-:W-:-:S03]  /*a870*/  IMAD.MOV.U32 R8, RZ, RZ, -0x1 ;  /* 0xffffffffff087424 */ /* 0x001fc600078e00ff */
[----:B------:R-:W-:Y:S01]  /*a880*/  @P2 LOP3.LUT R5, R5, 0x1, R6, 0x78, !PT ;  /* 0x0000000105052812 */ /* 0x000fe200078e7806 */
[----:B------:R-:W-:Y:S02]  /*a890*/  IMAD R13, R6, -0x15, R13 ;  /* 0xffffffeb060d7824 */ /* 0x000fe400078e020d */
[----:B------:R-:W-:Y:S01]  /*a8a0*/  IMAD.MOV.U32 R6, RZ, RZ, -0x1 ;  /* 0xffffffffff067424 */ /* 0x000fe200078e00ff */
[----:B------:R-:W-:Y:S06]  /*a8b0*/  @P0 BRA `(.L_x_216) ;  /* 0x0000000400480947 */ /* 0x000fec0003800000 */
[----:B------:R-:W0:Y:S01]  /*a8c0*/  S2R R18, SR_CTAID.X ;  /* 0x0000000000127919 */ /* 0x000e220000002500 */
[----:B------:R-:W-:Y:S01]  /*a8d0*/  ULDC.64 UR4, c[0x0][0x628] ;  /* 0x00018a0000047ab9 */ /* 0x000fe20000000a00 */
[----:B------:R-:W1:Y:S01]  /*a8e0*/  LDC R19, c[0x0][0x144] ;  /* 0x00005100ff137b82 */ /* 0x000e620000000800 */
[----:B------:R-:W-:Y:S01]  /*a8f0*/  ISETP.NE.U32.AND P0, PT, RZ, UR4, PT ;  /* 0x00000004ff007c0c */ /* 0x000fe2000bf05070 */
[----:B------:R-:W2:Y:S01]  /*a900*/  S2R R14, SR_CTAID.Y ;  /* 0x00000000000e7919 */ /* 0x000ea20000002600 */
[----:B------:R-:W-:Y:S01]  /*a910*/  ULDC UR7, c[0x0][0x630] ;  /* 0x00018c0000077ab9 */ /* 0x000fe20000000800 */
[----:B------:R-:W-:Y:S01]  /*a920*/  ULDC UR8, c[0x0][0x150] ;  /* 0x0000540000087ab9 */ /* 0x000fe20000000800 */
[----:B------:R-:W-:Y:S01]  /*a930*/  ISETP.NE.AND.EX P0, PT, RZ, UR5, PT, P0 ;  /* 0x00000005ff007c0c */ /* 0x000fe2000bf05300 */
[----:B------:R-:W-:Y:S02]  /*a940*/  IMAD.MOV.U32 R6, RZ, RZ, R2 ;  /* 0x000000ffff067224 */ /* 0x000fe400078e0002 */
[----:B------:R-:W-:Y:S01]  /*a950*/  IMAD.MOV.U32 R7, RZ, RZ, R3 ;  /* 0x000000ffff077224 */ /* 0x000fe200078e0003 */
[----:B0-----:R-:W-:-:S09]  /*a960*/  I2FP.F32.U32 R20, R18 ;  /* 0x0000001200147245 */ /* 0x001fd20000201000 */
[----:B------:R-:W-:Y:S05]  /*a970*/  @!P0 BRA `(.L_x_217) ;  /* 0x0000000000288947 */ /* 0x000fea0003800000 */
[----:B------:R-:W-:Y:S02]  /*a980*/  ULDC UR6, c[0x0][0x634] ;  /* 0x00018d0000067ab9 */ /* 0x000fe40000000800 */
[----:B------:R-:W-:-:S05]  /*a990*/  IADD3 R7, P0, R2, UR6, RZ ;  /* 0x0000000602077c10 */ /* 0x000fca000ff1e0ff */
[----:B------:R-:W-:-:S04]  /*a9a0*/  IMAD.X R17, RZ, RZ, R3, P0 ;  /* 0x000000ffff117224 */ /* 0x000fc800000e0603 */
[----:B------:R-:W-:-:S04]  /*a9b0*/  IMAD.WIDE.U32 R8, R17, UR4, RZ ;  /* 0x0000000411087c25 */ /* 0x000fc8000f8e00ff */
[----:B------:R-:W-:-:S04]  /*a9c0*/  IMAD.WIDE.U32 R8, P0, R7, UR5, R8 ;  /* 0x0000000507087c25 */ /* 0x000fc8000f800008 */
[----:B------:R-:W-:-:S04]  /*a9d0*/  IMAD.WIDE.U32 R6, R7, UR4, RZ ;  /* 0x0000000407067c25 */ /* 0x000fc8000f8e00ff */
[----:B------:R-:W-:Y:S01]  /*a9e0*/  IMAD.MOV.U32 R6, RZ, RZ, R9 ;  /* 0x000000ffff067224 */ /* 0x000fe200078e0009 */
[----:B------:R-:W-:Y:S01]  /*a9f0*/  IADD3 RZ, P1, R7, R8, RZ ;  /* 0x0000000807ff7210 */ /* 0x000fe20007f3e0ff */
[----:B------:R-:W-:-:S04]  /*aa00*/  IMAD.X R7, RZ, RZ, RZ, P0 ;  /* 0x000000ffff077224 */ /* 0x000fc800000e06ff */
[----:B------:R-:W-:-:S08]  /*aa10*/  IMAD.WIDE.U32.X R6, R17, UR5, R6, P1 ;  /* 0x0000000511067c25 */ /* 0x000fd000088e0406 */
.L_x_217:
[----:B------:R-:W-:Y:S01]  /*aa20*/  FMUL R20, R20, UR8 ;  /* 0x0000000814147c20 */ /* 0x000fe20008400000 */
[--C-:B------:R-:W-:Y:S01]  /*aa30*/  SHF.R.U64 R17, R6, UR7, R7.reuse ;  /* 0x0000000706117c19 */ /* 0x100fe20008001207 */
[----:B------:R-:W-:Y:S01]  /*aa40*/  ULDC.64 UR4, c[0x0][0x620] ;  /* 0x0001880000047ab9 */ /* 0x000fe20000000a00 */
[----:B------:R-:W-:Y:S01]  /*aa50*/  SHF.R.U32.HI R6, RZ, UR7, R7 ;  /* 0x00000007ff067c19 */ /* 0x000fe20008011607 */
[----:B------:R-:W-:Y:S01]  /*aa60*/  ULDC.64 UR6, c[0x0][0x640] ;  /* 0x0001900000067ab9 */ /* 0x000fe20000000a00 */
[----:B------:R-:W-:Y:S01]  /*aa70*/  IADD3 R7, P0, RZ, -R17, RZ ;  /* 0x80000011ff077210 */ /* 0x000fe20007f1e0ff */
[----:B------:R-:W0:Y:S01]  /*aa80*/  F2I.U32.TRUNC.NTZ R20, R20 ;  /* 0x0000001400147305 */ /* 0x000e22000020f000 */
[----:B------:R-:W3:Y:S03]  /*aa90*/  LDC R21, c[0x0][0x148] ;  /* 0x00005200ff157b82 */ /* 0x000ee60000000800 */
[----:B------:R-:W-:Y:S01]  /*aaa0*/  IMAD.X R6, RZ, RZ, ~R6, P0 ;  /* 0x000000ffff067224 */ /* 0x000fe200000e0e06 */
[----:B------:R-:W-:-:S03]  /*aab0*/  ISETP.NE.U32.AND P0, PT, RZ, UR6, PT ;  /* 0x00000006ff007c0c */ /* 0x000fc6000bf05070 */
[----:B------:R-:W-:Y:S01]  /*aac0*/  IMAD R6, R6, UR4, RZ ;  /* 0x0000000406067c24 */ /* 0x000fe2000f8e02ff */
[----:B------:R-:W-:-:S03]  /*aad0*/  ISETP.NE.AND.EX P0, PT, RZ, UR7, PT, P0 ;  /* 0x00000007ff007c0c */ /* 0x000fc6000bf05300 */
[C---:B------:R-:W-:Y:S01]  /*aae0*/  IMAD R9, R7.reuse, UR5, R6 ;  /* 0x0000000507097c24 */ /* 0x040fe2000f8e0206 */
[----:B------:R-:W-:Y:S01]  /*aaf0*/  ULDC UR5, c[0x0][0x154] ;  /* 0x0000550000057ab9 */ /* 0x000fe20000000800 */
[----:B------:R-:W-:Y:S01]  /*ab00*/  IMAD.WIDE.U32 R6, R7, UR4, R2 ;  /* 0x0000000407067c25 */ /* 0x000fe2000f8e0002 */
[----:B------:R-:W-:-:S03]  /*ab10*/  ULDC UR4, c[0x0][0x618] ;  /* 0x0001860000047ab9 */ /* 0x000fc60000000800 */
[----:B0-----:R-:W-:Y:S02]  /*ab20*/  IMAD.MOV R8, RZ, RZ, -R20 ;  /* 0x000000ffff087224 */ /* 0x001fe400078e0a14 */
[----:B------:R-:W-:Y:S02]  /*ab30*/  IMAD.IADD R7, R7, 0x1, R9 ;  /* 0x0000000107077824 */ /* 0x000fe400078e0209 */
[----:B-1----:R-:W-:Y:S01]  /*ab40*/  IMAD R18, R19, R8, R18 ;  /* 0x0000000813127224 */ /* 0x002fe200078e0212 */
[----:B--2---:R-:W-:Y:S02]  /*ab50*/  I2FP.F32.U32 R8, R14 ;  /* 0x0000000e00087245 */ /* 0x004fe40000201000 */
[--C-:B------:R-:W-:Y:S02]  /*ab60*/  SHF.R.U64 R19, R6, UR4, R7.reuse ;  /* 0x0000000406137c19 */ /* 0x100fe40008001207 */
[----:B------:R-:W-:Y:S01]  /*ab70*/  SHF.R.U32.HI R6, RZ, UR4, R7 ;  /* 0x00000004ff067c19 */ /* 0x000fe20008011607 */
[----:B------:R-:W-:Y:S01]  /*ab80*/  FMUL R8, R8, UR5 ;  /* 0x0000000508087c20 */ /* 0x000fe20008400000 */
[----:B------:R-:W-:-:S02]  /*ab90*/  ULDC UR4, c[0x0][0x608] ;  /* 0x0001820000047ab9 */ /* 0x000fc40000000800 */
[--C-:B------:R-:W-:Y:S01]  /*aba0*/  SHF.R.U64 R22, R19, UR4, R6.reuse ;  /* 0x0000000413167c19 */ /* 0x100fe20008001206 */
[----:B------:R0:W1:Y:S01]  /*abb0*/  F2I.U32.TRUNC.NTZ R24, R8 ;  /* 0x0000000800187305 */ /* 0x000062000020f000 */
[----:B------:R-:W-:Y:S01]  /*abc0*/  SHF.R.U32.HI R7, RZ, UR4, R6 ;  /* 0x00000004ff077c19 */ /* 0x000fe20008011606 */
[----:B------:R-:W-:-:S03]  /*abd0*/  ULDC UR4, c[0x0][0x658] ;  /* 0x0001960000047ab9 */ /* 0x000fc60000000800 */
[--C-:B------:R-:W-:Y:S02]  /*abe0*/  SHF.R.U64 R20, R22, UR4, R7.reuse ;  /* 0x0000000416147c19 */ /* 0x100fe40008001207 */
[----:B------:R-:W-:-:S03]  /*abf0*/  SHF.R.U32.HI R23, RZ, UR4, R7 ;  /* 0x00000004ff177c19 */ /* 0x000fc60008011607 */
[----:B------:R-:W-:Y:S02]  /*ac00*/  IMAD.MOV.U32 R6, RZ, RZ, R20 ;  /* 0x000000ffff067224 */ /* 0x000fe400078e0014 */
[----:B------:R-:W-:Y:S01]  /*ac10*/  IMAD.MOV.U32 R7, RZ, RZ, R23 ;  /* 0x000000ffff077224 */ /* 0x000fe200078e0017 */
[----:B0-----:R-:W-:Y:S06]  /*ac20*/  @!P0 BRA `(.L_x_218) ;  /* 0x0000000000288947 */ /* 0x001fec0003800000 */
        /* <DEDUP_REMOVED lines=10> */
.L_x_218:
[----:B------:R-:W-:Y:S01]  /*acd0*/  ULDC UR4, c[0x0][0x648] ;  /* 0x0001920000047ab9 */ /* 0x000fe20000000800 */
[----:B------:R-:W-:Y:S01]  /*ace0*/  LOP3.LUT R22, R22, UR17, RZ, 0xc0, !PT ;  /* 0x0000001116167c12 */ /* 0x000fe2000f8ec0ff */
[----:B-1----:R-:W-:Y:S01]  /*acf0*/  IMAD.MOV R24, RZ, RZ, -R24 ;  /* 0x000000ffff187224 */ /* 0x002fe200078e0a18 */
[----:B------:R-:W-:Y:S01]  /*ad00*/  SHF.R.U64 R7, R6, UR4, R7 ;  /* 0x0000000406077c19 */ /* 0x000fe20008001207 */
[----:B------:R-:W-:Y:S01]  /*ad10*/  ULDC UR4, c[0x0][0x638] ;  /* 0x00018e0000047ab9 */ /* 0x000fe20000000800 */
[----:B------:R-:W-:Y:S01]  /*ad20*/  LOP3.LUT R19, R19, UR16, RZ, 0xc0, !PT ;  /* 0x0000001013137c12 */ /* 0x000fe2000f8ec0ff */
[----:B---3--:R-:W-:Y:S01]  /*ad30*/  @P4 IMAD R18, R21, R24, R14 ;  /* 0x0000001815124224 */ /* 0x008fe200078e020e */
[----:B------:R-:W-:Y:S01]  /*ad40*/  ULDC UR5, c[0x0][0x610] ;  /* 0x0001840000057ab9 */ /* 0x000fe20000000800 */
[----:B------:R-:W-:Y:S02]  /*ad50*/  IMAD.MOV R9, RZ, RZ, -R7 ;  /* 0x000000ffff097224 */ /* 0x000fe400078e0a07 */
[----:B------:R-:W-:-:S02]  /*ad60*/  IMAD R7, R7, UR18, R22 ;  /* 0x0000001207077c24 */ /* 0x000fc4000f8e0216 */
[----:B------:R-:W-:Y:S01]  /*ad70*/  IMAD R20, R9, UR4, R20 ;  /* 0x0000000409147c24 */ /* 0x000fe2000f8e0214 */
[----:B------:R-:W-:Y:S01]  /*ad80*/  ULDC UR4, c[0x0][0x600] ;  /* 0x0001800000047ab9 */ /* 0x000fe20000000800 */
[----:B------:R-:W-:Y:S02]  /*ad90*/  IMAD R18, R7, UR5, R18 ;  /* 0x0000000507127c24 */ /* 0x000fe4000f8e0212 */
[----:B------:R-:W-:Y:S02]  /*ada0*/  IMAD R9, R20, UR4, R19 ;  /* 0x0000000414097c24 */ /* 0x000fe4000f8e0213 */
[----:B------:R-:W-:-:S03]  /*adb0*/  IMAD.MOV.U32 R7, RZ, RZ, 0x1 ;  /* 0x00000001ff077424 */ /* 0x000fc600078e00ff */
[----:B------:R-:W-:Y:S02]  /*adc0*/  SEL R8, R9, R18, !P4 ;  /* 0x0000001209087207 */ /* 0x000fe40006000000 */
[----:B------:R-:W-:-:S07]  /*add0*/  SEL R6, R18, R9, !P4 ;  /* 0x0000000912067207 */ /* 0x000fce0006000000 */
.L_x_216:
[----:B------:R-:W-:Y:S05]  /*ade0*/  BSYNC B1 ;  /* 0x0000000000017941 */ /* 0x000fea0003800000 */
.L_x_215:
[----:B------:R-:W-:-:S13]  /*adf0*/  LOP3.LUT P0, RZ, R7, 0xff, RZ, 0xc0, !PT ;  /* 0x000000ff07ff7812 */ /* 0x000fda000780c0ff */
[----:B------:R-:W-:Y:S05]  /*ae00*/  @P0 BRA `(.L_x_219) ;  /* 0xfffffff400400947 */ /* 0x000fea000383ffff */
[----:B------:R-:W-:Y:S05]  /*ae10*/  BSYNC B0 ;  /* 0x0000000000007941 */ /* 0x000fea0003800000 */
.L_x_208:
[----:B------:R-:W-:-:S03]  /*ae20*/  UMOV UR4, 0xffffffff ;  /* 0xffffffff00047882 */ /* 0x000fc60000000000 */
[----:B------:R-:W-:Y:S05]  /*ae30*/  BRA.DIV UR4, `(.L_x_220) ;  /* 0x0000000e04807947 */ /* 0x000fea000b800000 */
[----:B------:R-:W-:-:S13]  /*ae40*/  ELECT P0, URZ, PT ;  /* 0x00000000003f782f */ /* 0x000fda0003800000 */
.L_x_251:
[----:B------:R-:W-:Y:S04]  /*ae50*/  BSSY B0, `(.L_x_221) ;  /* 0x00000c4000007945 */ /* 0x000fe80003800000 */
[----:B------:R-:W-:Y:S05]  /*ae60*/  @!P0 BRA `(.L_x_222) ;  /* 0x0000000c00088947 */ /* 0x000fea0003800000 */
[----:B------:R-:W-:-:S04]  /*ae70*/  LOP3.LUT R4, R4, 0x2, RZ, 0xfc, !PT ;  /* 0x0000000204047812 */ /* 0x000fc800078efcff */
[----:B------:R-:W-:-:S13]  /*ae80*/  ISETP.NE.AND P0, PT, R4, 0x3, PT ;  /* 0x000000030400780c */ /* 0x000fda0003f05270 */
[----:B------:R-:W-:Y:S05]  /*ae90*/  @!P0 BRA `(.L_x_223) ;  /* 0x0000000000048947 */ /* 0x000fea0003800000 */
[----:B------:R-:W-:Y:S01]  /*aea0*/  BPT.TRAP 0x1 ;  /* 0x000000040000795c */ /* 0x000fe20000300000 */
.L_x_223:
[----:B------:R-:W0:Y:S01]  /*aeb0*/  S2R R3, SR_CgaCtaId ;  /* 0x0000000000037919 */ /* 0x000e220000008800 */
[----:B------:R-:W-:-:S04]  /*aec0*/  MOV R0, 0x400 ;  /* 0x0000040000007802 */ /* 0x000fc80000000f00 */
[----:B0-----:R-:W-:Y:S02]  /*aed0*/  LEA R0, R3, R0, 0x18 ;  /* 0x0000000003007211 */ /* 0x001fe400078ec0ff */
[----:B------:R-:W-:-:S03]  /*aee0*/  SHF.L.U32 R3, R5, 0x1f, RZ ;  /* 0x0000001f05037819 */ /* 0x000fc600000006ff */
[----:B------:R-:W-:-:S04]  /*aef0*/  VIADD R0, R0, 0xa8 ;  /* 0x000000a800007836 */ /* 0x000fc80000000000 */
[C---:B------:R-:W-:Y:S02]  /*af00*/  IMAD R6, R13.reuse, 0x8, R0 ;  /* 0x000000080d067824 */ /* 0x040fe400078e0200 */
[----:B------:R-:W-:Y:S02]  /*af10*/  VIADD R13, R13, 0x1 ;  /* 0x000000010d0d7836 */ /* 0x000fe40000000000 */
[----:B------:R-:W0:Y:S03]  /*af20*/  SYNCS.PHASECHK.TRANS64.TRYWAIT P0, [R6+URZ], R3 ;  /* 0x00000003060075a7 */ /* 0x000e26000800017f */
[----:B------:R-:W-:-:S04]  /*af30*/  ISETP.NE.AND P1, PT, R13, 0x15, PT ;  /* 0x000000150d00780c */ /* 0x000fc80003f25270 */
[----:B------:R-:W-:Y:S02]  /*af40*/  SEL R2, RZ, 0x1, P1 ;  /* 0x00000001ff027807 */ /* 0x000fe40000800000 */
[----:B------:R-:W-:Y:S02]  /*af50*/  SEL R13, R13, RZ, P1 ;  /* 0x000000ff0d0d7207 */ /* 0x000fe40000800000 */
[----:B------:R-:W-:-:S03]  /*af60*/  LOP3.LUT R8, R5, R2, RZ, 0x3c, !PT ;  /* 0x0000000205087212 */ /* 0x000fc600078e3cff */
[----:B------:R-:W-:Y:S01]  /*af70*/  IMAD R7, R13, 0x8, R0 ;  /* 0x000000080d077824 */ /* 0x000fe200078e0200 */
[----:B------:R-:W-:Y:S01]  /*af80*/  SHF.L.U32 R4, R8, 0x1f, RZ ;  /* 0x0000001f08047819 */ /* 0x000fe200000006ff */
[----:B0-----:R-:W-:Y:S06]  /*af90*/  @!P0 BRA `(.L_x_224) ;  /* 0x0000000c00488947 */ /* 0x001fec0003800000 */
.L_x_252:
[----:B------:R-:W1:Y:S01]  /*afa0*/  SYNCS.PHASECHK.TRANS64.TRYWAIT P0, [R7+URZ], R4 ;  /* 0x00000004070075a7 */ /* 0x000e62000800017f */
[----:B------:R-:W-:-:S05]  /*afb0*/  VIADD R2, R13, 0x1 ;  /* 0x000000010d027836 */ /* 0x000fca0000000000 */
[----:B------:R-:W-:-:S04]  /*afc0*/  ISETP.NE.AND P1, PT, R2, 0x15, PT ;  /* 0x000000150200780c */ /* 0x000fc80003f25270 */
[----:B0-----:R-:W-:Y:S02]  /*afd0*/  SEL R3, RZ, 0x1, P1 ;  /* 0x00000001ff037807 */ /* 0x001fe40000800000 */
[----:B------:R-:W-:Y:S02]  /*afe0*/  SEL R9, R2, RZ, P1 ;  /* 0x000000ff02097207 */ /* 0x000fe40000800000 */
[----:B------:R-:W-:-:S03]  /*aff0*/  LOP3.LUT R8, R8, R3, RZ, 0x3c, !PT ;  /* 0x0000000308087212 */ /* 0x000fc600078e3cff */
[----:B------:R-:W-:Y:S01]  /*b000*/  IMAD R6, R9, 0x8, R0 ;  /* 0x0000000809067824 */ /* 0x000fe200078e0200 */
[----:B------:R-:W-:Y:S01]  /*b010*/  SHF.L.U32 R5, R8, 0x1f, RZ ;  /* 0x0000001f08057819 */ /* 0x000fe200000006ff */
[----:B-1----:R-:W-:Y:S06]  /*b020*/  @!P0 BRA `(.L_x_225) ;  /* 0x0000000c00388947 */ /* 0x002fec0003800000 */
.L_x_253:
[----:B------:R-:W1:Y:S01]  /*b030*/  SYNCS.PHASECHK.TRANS64.TRYWAIT P0, [R6+URZ], R5 ;  /* 0x00000005060075a7 */ /* 0x000e62000800017f */
[----:B------:R-:W-:-:S05]  /*b040*/  VIADD R2, R9, 0x1 ;  /* 0x0000000109027836 */ /* 0x000fca0000000000 */
[----:B------:R-:W-:-:S04]  /*b050*/  ISETP.NE.AND P1, PT, R2, 0x15, PT ;  /* 0x000000150200780c */ /* 0x000fc80003f25270 */
[----:B------:R-:W-:Y:S02]  /*b060*/  SEL R3, RZ, 0x1, P1 ;  /* 0x00000001ff037807 */ /* 0x000fe40000800000 */
[----:B0-----:R-:W-:Y:S02]  /*b070*/  SEL R7, R2, RZ, P1 ;  /* 0x000000ff02077207 */ /* 0x001fe40000800000 */
[----:B------:R-:W-:-:S03]  /*b080*/  LOP3.LUT R8, R8, R3, RZ, 0x3c, !PT ;  /* 0x0000000308087212 */ /* 0x000fc600078e3cff */
[----:B------:R-:W-:Y:S01]  /*b090*/  IMAD R9, R7, 0x8, R0 ;  /* 0x0000000807097824 */ /* 0x000fe200078e0200 */
[----:B------:R-:W-:Y:S01]  /*b0a0*/  SHF.L.U32 R4, R8, 0x1f, RZ ;  /* 0x0000001f08047819 */ /* 0x000fe200000006ff */
[----:B-1----:R-:W-:Y:S06]  /*b0b0*/  @!P0 BRA `(.L_x_226) ;  /* 0x0000000c00288947 */ /* 0x002fec0003800000 */
.L_x_254:
[----:B------:R-:W1:Y:S01]  /*b0c0*/  SYNCS.PHASECHK.TRANS64.TRYWAIT P0, [R9+URZ], R4 ;  /* 0x00000004090075a7 */ /* 0x000e62000800017f */
[----:B------:R-:W-:-:S05]  /*b0d0*/  VIADD R2, R7, 0x1 ;  /* 0x0000000107027836 */ /* 0x000fca0000000000 */
[----:B------:R-:W-:-:S04]  /*b0e0*/  ISETP.NE.AND P1, PT, R2, 0x15, PT ;  /* 0x000000150200780c */ /* 0x000fc80003f25270 */
[----:B------:R-:W-:Y:S02]  /*b0f0*/  SEL R3, RZ, 0x1, P1 ;  /* 0x00000001ff037807 */ /* 0x000fe40000800000 */
[----:B------:R-:W-:Y:S02]  /*b100*/  SEL R7, R2, RZ, P1 ;  /* 0x000000ff02077207 */ /* 0x000fe40000800000 */
[----:B------:R-:W-:-:S03]  /*b110*/  LOP3.LUT R8, R8, R3, RZ, 0x3c, !PT ;  /* 0x0000000308087212 */ /* 0x000fc600078e3cff */
[----:B0-----:R-:W-:Y:S01]  /*b120*/  IMAD R6, R7, 0x8, R0 ;  /* 0x0000000807067824 */ /* 0x001fe200078e0200 */
[----:B------:R-:W-:Y:S01]  /*b130*/  SHF.L.U32 R5, R8, 0x1f, RZ ;  /* 0x0000001f08057819 */ /* 0x000fe200000006ff */
[----:B-1----:R-:W-:Y:S06]  /*b140*/  @!P0 BRA `(.L_x_227) ;  /* 0x0000000c00188947 */ /* 0x002fec0003800000 */
.L_x_255:
        /* <DEDUP_REMOVED lines=9> */
.L_x_256:
        /* <DEDUP_REMOVED lines=9> */
.L_x_257:
        /* <DEDUP_REMOVED lines=9> */
.L_x_258:
        /* <DEDUP_REMOVED lines=9> */
.L_x_259:
        /* <DEDUP_REMOVED lines=9> */
.L_x_260:
        /* <DEDUP_REMOVED lines=9> */
.L_x_261:
        /* <DEDUP_REMOVED lines=9> */
.L_x_262:
        /* <DEDUP_REMOVED lines=9> */
.L_x_263:
        /* <DEDUP_REMOVED lines=9> */
.L_x_264:
        /* <DEDUP_REMOVED lines=9> */
.L_x_265:
        /* <DEDUP_REMOVED lines=9> */
.L_x_266:
        /* <DEDUP_REMOVED lines=9> */
.L_x_267:
        /* <DEDUP_REMOVED lines=9> */
.L_x_268:
[----:B------:R-:W1:Y:S01]  /*b8a0*/  SYNCS.PHASECHK.TRANS64.TRYWAIT P0, [R9+URZ], R4 ;  /* 0x00000004090075a7 */ /* 0x000e62000800017f */
[----:B------:R-:W-:-:S05]  /*b8b0*/  VIADD R2, R7, 0x1 ;  /* 0x0000000107027836 */ /* 0x000fca0000000000 */
[----:B------:R-:W-:-:S04]  /*b8c0*/  ISETP.NE.AND P1, PT, R2, 0x15, PT ;  /* 0x000000150200780c */ /* 0x000fc80003f25270 */
[----:B------:R-:W-:Y:S02]  /*b8d0*/  SEL R3, RZ, 0x1, P1 ;  /* 0x00000001ff037807 */ /* 0x000fe40000800000 */
[----:B------:R-:W-:Y:S02]  /*b8e0*/  SEL R7, R2, RZ, P1 ;  /* 0x000000ff02077207 */ /* 0x000fe40000800000 */
[----:B------:R-:W-:-:S03]  /*b8f0*/  LOP3.LUT R8, R8, R3, RZ, 0x3c, !PT ;  /* 0x0000000308087212 */ /* 0x000fc600078e3cff */
[----:B------:R-:W-:Y:S01]  /*b900*/  IMAD R10, R7, 0x8, R0 ;  /* 0x00000008070a7824 */ /* 0x000fe200078e0200 */
[----:B0-----:R-:W-:Y:S01]  /*b910*/  SHF.L.U32 R5, R8, 0x1f, RZ ;  /* 0x0000001f08057819 */ /* 0x001fe200000006ff */
[----:B-1----:R-:W-:Y:S06]  /*b920*/  @!P0 BRA `(.L_x_241) ;  /* 0x0000000800388947 */ /* 0x002fec0003800000 */
.L_x_269:
[----:B------:R-:W1:Y:S01]  /*b930*/  SYNCS.PHASECHK.TRANS64.TRYWAIT P0, [R10+URZ], R5 ;  /* 0x000000050a0075a7 */ /* 0x000e62000800017f */
[----:B------:R-:W-:-:S05]  /*b940*/  VIADD R2, R7, 0x1 ;  /* 0x0000000107027836 */ /* 0x000fca0000000000 */
[----:B------:R-:W-:-:S04]  /*b950*/  ISETP.NE.AND P1, PT, R2, 0x15, PT ;  /* 0x000000150200780c */ /* 0x000fc80003f25270 */
[----:B------:R-:W-:Y:S02]  /*b960*/  SEL R3, RZ, 0x1, P1 ;  /* 0x00000001ff037807 */ /* 0x000fe40000800000 */
[----:B------:R-:W-:Y:S02]  /*b970*/  SEL R7, R2, RZ, P1 ;  /* 0x000000ff02077207 */ /* 0x000fe40000800000 */
[----:B0-----:R-:W-:-:S03]  /*b980*/  LOP3.LUT R9, R8, R3, RZ, 0x3c, !PT ;  /* 0x0000000308097212 */ /* 0x001fc600078e3cff */
[----:B------:R-:W-:Y:S01]  /*b990*/  IMAD R11, R7, 0x8, R0 ;  /* 0x00000008070b7824 */ /* 0x000fe200078e0200 */
[----:B------:R-:W-:Y:S01]  /*b9a0*/  SHF.L.U32 R6, R9, 0x1f, RZ ;  /* 0x0000001f09067819 */ /* 0x000fe200000006ff */
[----:B-1----:R-:W-:Y:S06]  /*b9b0*/  @!P0 BRA `(.L_x_242) ;  /* 0x0000000800288947 */ /* 0x002fec0003800000 */
.L_x_270:
[----:B------:R-:W1:Y:S01]  /*b9c0*/  SYNCS.PHASECHK.TRANS64.TRYWAIT P0, [R11+URZ], R6 ;  /* 0x000000060b0075a7 */ /* 0x000e62000800017f */
[----:B------:R-:W-:-:S05]  /*b9d0*/  VIADD R2, R7, 0x1 ;  /* 0x0000000107027836 */ /* 0x000fca0000000000 */
[----:B------:R-:W-:-:S04]  /*b9e0*/  ISETP.NE.AND P1, PT, R2, 0x15, PT ;  /* 0x000000150200780c */ /* 0x000fc80003f25270 */
[----:B------:R-:W-:Y:S02]  /*b9f0*/  SEL R4, RZ, 0x1, P1 ;  /* 0x00000001ff047807 */ /* 0x000fe40000800000 */
[----:B------:R-:W-:Y:S02]  /*ba00*/  SEL R3, R2, RZ, P1 ;  /* 0x000000ff02037207 */ /* 0x000fe40000800000 */
[----:B------:R-:W-:Y:S01]  /*ba10*/  LOP3.LUT R4, R9, R4, RZ, 0x3c, !PT ;  /* 0x0000000409047212 */ /* 0x000fe200078e3cff */
[----:B-1----:R-:W-:Y:S06]  /*ba20*/  @!P0 BRA `(.L_x_243) ;  /* 0x0000000800208947 */ /* 0x002fec0003800000 */
.L_x_271:
[----:B------:R-:W-:Y:S01]  /*ba30*/  IMAD R3, R3, 0x8, R0 ;  /* 0x0000000803037824 */ /* 0x000fe200078e0200 */
[----:B------:R-:W-:-:S07]  /*ba40*/  SHF.L.U32 R0, R4, 0x1f, RZ ;  /* 0x0000001f04007819 */ /* 0x000fce00000006ff */
.L_x_244:
[----:B--2---:R2:W3:Y:S02]  /*ba50*/  SYNCS.PHASECHK.TRANS64.TRYWAIT P0, [R3+URZ], R0 ;  /* 0x00000000030075a7 */ /* 0x0044e4000800017f */
[----:B---3--:R-:W-:Y:S05]  /*ba60*/  @!P0 NANOSLEEP.SYNCS 0x989680 ;  /* 0x009896800000895d */ /* 0x008fea0003900000 */
[----:B------:R-:W3:Y:S02]  /*ba70*/  @!P0 SYNCS.PHASECHK.TRANS64 P0, [R3+URZ], R0 ;  /* 0x00000000030085a7 */ /* 0x000ee4000800007f */
[----:B---3--:R-:W-:Y:S05]  /*ba80*/  @!P0 BRA `(.L_x_244) ;  /* 0xfffffffc00f08947 */ /* 0x008fea000383ffff */
.L_x_222:
[----:B------:R-:W-:Y:S05]  /*ba90*/  BSYNC B0 ;  /* 0x0000000000007941 */ /* 0x000fea0003800000 */
.L_x_221:
[----:B------:R-:W-:Y:S05]  /*baa0*/  EXIT ;  /* 0x000000000000794d */ /* 0x000fea0003800000 */
.L_x_22:
[----:B-1----:R-:W-:-:S04]  /*bab0*/  IMAD.U32 R14, RZ, RZ, UR7 ;  /* 0x00000007ff0e7e24 */ /* 0x002fc8000f8e00ff */
[----:B------:R1:W4:Y:S03]  /*bac0*/  SYNCS.PHASECHK.TRANS64.TRYWAIT P0, [R14+URZ], R13 ;  /* 0x0000000d0e0075a7 */ /* 0x000326000800017f */
[----:B----4-:R-:W-:Y:S05]  /*bad0*/  @!P0 NANOSLEEP.SYNCS 0x989680 ;  /* 0x009896800000895d */ /* 0x010fea0003900000 */
[----:B------:R-:W4:Y:S02]  /*bae0*/  @!P0 SYNCS.PHASECHK.TRANS64 P0, [R14+URZ], R13 ;  /* 0x0000000d0e0085a7 */ /* 0x000f24000800007f */
[----:B----4-:R-:W-:Y:S05]  /*baf0*/  @!P0 BRA `(.L_x_22) ;  /* 0xfffffffc00ec8947 */ /* 0x010fea000383ffff */
[----:B------:R-:W-:Y:S05]  /*bb00*/  BRA `(.L_x_21) ;  /* 0xffffff6000147947 */ /* 0x000fea000383ffff */
.L_x_28:
[----:B-1----:R-:W-:-:S04]  /*bb10*/  IMAD.U32 R176, RZ, RZ, UR12 ;  /* 0x0000000cffb07e24 */ /* 0x002fc8000f8e00ff */
[----:B------:R1:W4:Y:S03]  /*bb20*/  SYNCS.PHASECHK.TRANS64.TRYWAIT P0, [R176+URZ], R175 ;  /* 0x000000afb00075a7 */ /* 0x000326000800017f */
[----:B----4-:R-:W-:Y:S05]  /*bb30*/  @!P0 NANOSLEEP.SYNCS 0x989680 ;  /* 0x009896800000895d */ /* 0x010fea0003900000 */
[----:B------:R-:W4:Y:S02]  /*bb40*/  @!P0 SYNCS.PHASECHK.TRANS64 P0, [R176+URZ], R175 ;  /* 0x000000afb00085a7 */ /* 0x000f24000800007f */
[----:B----4-:R-:W-:Y:S05]  /*bb50*/  @!P0 BRA `(.L_x_28) ;  /* 0xfffffffc00ec8947 */ /* 0x010fea000383ffff */
[----:B------:R-:W-:Y:S05]  /*bb60*/  BRA `(.L_x_27) ;  /* 0xffffff6c002c7947 */ /* 0x000fea000383ffff */
.L_x_209:
[----:B------:R-:W-:Y:S01]  /*bb70*/  BSSY B1, `(.L_x_245) ;  /* 0x0000006000017945 */ /* 0x000fe20003800000 */
[----:B------:R-:W-:-:S07]  /*bb80*/  IMAD.MOV.U32 R7, RZ, RZ, -0x1 ;  /* 0xffffffffff077424 */ /* 0x000fce00078e00ff */
[----:B------:R-:W-:Y:S05]  /*bb90*/  WARPSYNC.COLLECTIVE R7, `(.L_x_246) ;  /* 0x00000000070c7348 */ /* 0x000fea0003c00000 */
[----:B------:R-:W-:Y:S02]  /*bba0*/  ELECT P0, UR62, PT ;  /* 0x00000000003e782f */ /* 0x000fe40003800000 */
[----:B------:R-:W-:Y:S01]  /*bbb0*/  MOV R7, UR62 ;  /* 0x0000003e00077c02 */ /* 0x000fe20008000f00 */
[----:B------:R-:W-:Y:S10]  /*bbc0*/  ENDCOLLECTIVE ;  /* 0x000000000000791b */ /* 0x000ff40003800000 */
.L_x_246:
[----:B------:R-:W-:Y:S05]  /*bbd0*/  BSYNC B1 ;  /* 0x0000000000017941 */ /* 0x000fea0003800000 */
.L_x_245:
[----:B------:R-:W-:Y:S05]  /*bbe0*/  BRA `(.L_x_247) ;  /* 0xffffffe400d47947 */ /* 0x000fea000383ffff */
.L_x_212:
[----:B-1----:R1:W2:Y:S02]  /*bbf0*/  SYNCS.PHASECHK.TRANS64.TRYWAIT P0, [R20+URZ+0xa8], R9 ;  /* 0x0000a809140075a7 */ /* 0x0022a4000800017f */
[----:B--2---:R-:W-:Y:S05]  /*bc00*/  @!P0 NANOSLEEP.SYNCS 0x989680 ;  /* 0x009896800000895d */ /* 0x004fea0003900000 */
[----:B------:R-:W2:Y:S02]  /*bc10*/  @!P0 SYNCS.PHASECHK.TRANS64 P0, [R20+URZ+0xa8], R9 ;  /* 0x0000a809140085a7 */ /* 0x000ea4000800007f */
[----:B--2---:R-:W-:Y:S05]  /*bc20*/  @!P0 BRA `(.L_x_212) ;  /* 0xfffffffc00f08947 */ /* 0x004fea000383ffff */
[----:B------:R-:W-:Y:S05]  /*bc30*/  BRA `(.L_x_248) ;  /* 0xffffffe800107947 */ /* 0x000fea000383ffff */
.L_x_220:
[----:B------:R-:W-:Y:S01]  /*bc40*/  BSSY B0, `(.L_x_249) ;  /* 0x0000006000007945 */ /* 0x000fe20003800000 */
[----:B------:R-:W-:-:S07]  /*bc50*/  IMAD.MOV.U32 R7, RZ, RZ, -0x1 ;  /* 0xffffffffff077424 */ /* 0x000fce00078e00ff */
[----:B------:R-:W-:Y:S05]  /*bc60*/  WARPSYNC.COLLECTIVE R7, `(.L_x_250) ;  /* 0x00000000070c7348 */ /* 0x000fea0003c00000 */
[----:B------:R-:W-:Y:S02]  /*bc70*/  ELECT P0, UR62, PT ;  /* 0x00000000003e782f */ /* 0x000fe40003800000 */
[----:B------:R-:W-:Y:S01]  /*bc80*/  MOV R7, UR62 ;  /* 0x0000003e00077c02 */ /* 0x000fe20008000f00 */
[----:B------:R-:W-:Y:S10]  /*bc90*/  ENDCOLLECTIVE ;  /* 0x000000000000791b */ /* 0x000ff40003800000 */
.L_x_250:
[----:B------:R-:W-:Y:S05]  /*bca0*/  BSYNC B0 ;  /* 0x0000000000007941 */ /* 0x000fea0003800000 */
.L_x_249:
[----:B------:R-:W-:Y:S05]  /*bcb0*/  BRA `(.L_x_251) ;  /* 0xfffffff000647947 */ /* 0x000fea000383ffff */
.L_x_224:
[----:B0-----:R0:W1:Y:S02]  /*bcc0*/  SYNCS.PHASECHK.TRANS64.TRYWAIT P0, [R6+URZ], R3 ;  /* 0x00000003060075a7 */ /* 0x001064000800017f */
[----:B-1----:R-:W-:Y:S05]  /*bcd0*/  @!P0 NANOSLEEP.SYNCS 0x989680 ;  /* 0x009896800000895d */ /* 0x002fea0003900000 */
[----:B------:R-:W1:Y:S02]  /*bce0*/  @!P0 SYNCS.PHASECHK.TRANS64 P0, [R6+URZ], R3 ;  /* 0x00000003060085a7 */ /* 0x000e64000800007f */
[----:B-1----:R-:W-:Y:S05]  /*bcf0*/  @!P0 BRA `(.L_x_224) ;  /* 0xfffffffc00f08947 */ /* 0x002fea000383ffff */
[----:B------:R-:W-:Y:S05]  /*bd00*/  BRA `(.L_x_252) ;  /* 0xfffffff000a47947 */ /* 0x000fea000383ffff */
.L_x_225:
[----:B0-----:R0:W1:Y:S02]  /*bd10*/  SYNCS.PHASECHK.TRANS64.TRYWAIT P0, [R7+URZ], R4 ;  /* 0x00000004070075a7 */ /* 0x001064000800017f */
[----:B-1----:R-:W-:Y:S05]  /*bd20*/  @!P0 NANOSLEEP.SYNCS 0x989680 ;  /* 0x009896800000895d */ /* 0x002fea0003900000 */
[----:B------:R-:W1:Y:S02]  /*bd30*/  @!P0 SYNCS.PHASECHK.TRANS64 P0, [R7+URZ], R4 ;  /* 0x00000004070085a7 */ /* 0x000e64000800007f */
[----:B-1----:R-:W-:Y:S05]  /*bd40*/  @!P0 BRA `(.L_x_225) ;  /* 0xfffffffc00f08947 */ /* 0x002fea000383ffff */
[----:B------:R-:W-:Y:S05]  /*bd50*/  BRA `(.L_x_253) ;  /* 0xfffffff000b47947 */ /* 0x000fea000383ffff */
.L_x_226:
[----:B0-----:R0:W1:Y:S02]  /*bd60*/  SYNCS.PHASECHK.TRANS64.TRYWAIT P0, [R6+URZ], R5 ;  /* 0x00000005060075a7 */ /* 0x001064000800017f */
[----:B-1----:R-:W-:Y:S05]  /*bd70*/  @!P0 NANOSLEEP.SYNCS 0x989680 ;  /* 0x009896800000895d */ /* 0x002fea0003900000 */
[----:B------:R-:W1:Y:S02]  /*bd80*/  @!P0 SYNCS.PHASECHK.TRANS64 P0, [R6+URZ], R5 ;  /* 0x00000005060085a7 */ /* 0x000e64000800007f */
[----:B-1----:R-:W-:Y:S05]  /*bd90*/  @!P0 BRA `(.L_x_226) ;  /* 0xfffffffc00f08947 */ /* 0x002fea000383ffff */
[----:B------:R-:W-:Y:S05]  /*bda0*/  BRA `(.L_x_254) ;  /* 0xfffffff000c47947 */ /* 0x000fea000383ffff */
.L_x_227:
[----:B0-----:R0:W1:Y:S02]  /*bdb0*/  SYNCS.PHASECHK.TRANS64.TRYWAIT P0, [R9+URZ], R4 ;  /* 0x00000004090075a7 */ /* 0x001064000800017f */
[----:B-1----:R-:W-:Y:S05]  /*bdc0*/  @!P0 NANOSLEEP.SYNCS 0x989680 ;  /* 0x009896800000895d */ /* 0x002fea0003900000 */
[----:B------:R-:W1:Y:S02]  /*bdd0*/  @!P0 SYNCS.PHASECHK.TRANS64 P0, [R9+URZ], R4 ;  /* 0x00000004090085a7 */ /* 0x000e64000800007f */
[----:B-1----:R-:W-:Y:S05]  /*bde0*/  @!P0 BRA `(.L_x_227) ;  /* 0xfffffffc00f08947 */ /* 0x002fea000383ffff */
[----:B------:R-:W-:Y:S05]  /*bdf0*/  BRA `(.L_x_255) ;  /* 0xfffffff000d47947 */ /* 0x000fea000383ffff */
.L_x_228:
[----:B0-----:R0:W1:Y:S02]  /*be00*/  SYNCS.PHASECHK.TRANS64.TRYWAIT P0, [R6+URZ], R5 ;  /* 0x00000005060075a7 */ /* 0x001064000800017f */
[----:B-1----:R-:W-:Y:S05]  /*be10*/  @!P0 NANOSLEEP.SYNCS 0x989680 ;  /* 0x009896800000895d */ /* 0x002fea0003900000 */
[----:B------:R-:W1:Y:S02]  /*be20*/  @!P0 SYNCS.PHASECHK.TRANS64 P0, [R6+URZ], R5 ;  /* 0x00000005060085a7 */ /* 0x000e64000800007f */
[----:B-1----:R-:W-:Y:S05]  /*be30*/  @!P0 BRA `(.L_x_228) ;  /* 0xfffffffc00f08947 */ /* 0x002fea000383ffff */
[----:B------:R-:W-:Y:S05]  /*be40*/  BRA `(.L_x_256) ;  /* 0xfffffff000e47947 */ /* 0x000fea000383ffff */
.L_x_229:
[----:B0-----:R0:W1:Y:S02]  /*be50*/  SYNCS.PHASECHK.TRANS64.TRYWAIT P0, [R9+URZ], R4 ;  /* 0x00000004090075a7 */ /* 0x001064000800017f */
[----:B-1----:R-:W-:Y:S05]  /*be60*/  @!P0 NANOSLEEP.SYNCS 0x989680 ;  /* 0x009896800000895d */ /* 0x002fea0003900000 */
[----:B------:R-:W1:Y:S02]  /*be70*/  @!P0 SYNCS.PHASECHK.TRANS64 P0, [R9+URZ], R4 ;  /* 0x00000004090085a7 */ /* 0x000e64000800007f */
[----:B-1----:R-:W-:Y:S05]  /*be80*/  @!P0 BRA `(.L_x_229) ;  /* 0xfffffffc00f08947 */ /* 0x002fea000383ffff */
[----:B------:R-:W-:Y:S05]  /*be90*/  BRA `(.L_x_257) ;  /* 0xfffffff000f47947 */ /* 0x000fea000383ffff */
.L_x_230:
[----:B0-----:R0:W1:Y:S02]  /*bea0*/  SYNCS.PHASECHK.TRANS64.TRYWAIT P0, [R6+URZ], R5 ;  /* 0x00000005060075a7 */ /* 0x001064000800017f */
[----:B-1----:R-:W-:Y:S05]  /*beb0*/  @!P0 NANOSLEEP.SYNCS 0x989680 ;  /* 0x009896800000895d */ /* 0x002fea0003900000 */
[----:B------:R-:W1:Y:S02]  /*bec0*/  @!P0 SYNCS.PHASECHK.TRANS64 P0, [R6+URZ], R5 ;  /* 0x00000005060085a7 */ /* 0x000e64000800007f */
[----:B-1----:R-:W-:Y:S05]  /*bed0*/  @!P0 BRA `(.L_x_230) ;  /* 0xfffffffc00f08947 */ /* 0x002fea000383ffff */
[----:B------:R-:W-:Y:S05]  /*bee0*/  BRA `(.L_x_258) ;  /* 0xfffffff400047947 */ /* 0x000fea000383ffff */
.L_x_231:
[----:B0-----:R0:W1:Y:S02]  /*bef0*/  SYNCS.PHASECHK.TRANS64.TRYWAIT P0, [R9+URZ], R4 ;  /* 0x00000004090075a7 */ /* 0x001064000800017f */
[----:B-1----:R-:W-:Y:S05]  /*bf00*/  @!P0 NANOSLEEP.SYNCS 0x989680 ;  /* 0x009896800000895d */ /* 0x002fea0003900000 */
[----:B------:R-:W1:Y:S02]  /*bf10*/  @!P0 SYNCS.PHASECHK.TRANS64 P0, [R9+URZ], R4 ;  /* 0x00000004090085a7 */ /* 0x000e64000800007f */
[----:B-1----:R-:W-:Y:S05]  /*bf20*/  @!P0 BRA `(.L_x_231) ;  /* 0xfffffffc00f08947 */ /* 0x002fea000383ffff */
[----:B------:R-:W-:Y:S05]  /*bf30*/  BRA `(.L_x_259) ;  /* 0xfffffff400147947 */ /* 0x000fea000383ffff */
.L_x_232:
[----:B0-----:R0:W1:Y:S02]  /*bf40*/  SYNCS.PHASECHK.TRANS64.TRYWAIT P0, [R6+URZ], R5 ;  /* 0x00000005060075a7 */ /* 0x001064000800017f */
[----:B-1----:R-:W-:Y:S05]  /*bf50*/  @!P0 NANOSLEEP.SYNCS 0x989680 ;  /* 0x009896800000895d */ /* 0x002fea0003900000 */
[----:B------:R-:W1:Y:S02]  /*bf60*/  @!P0 SYNCS.PHASECHK.TRANS64 P0, [R6+URZ], R5 ;  /* 0x00000005060085a7 */ /* 0x000e64000800007f */
[----:B-1----:R-:W-:Y:S05]  /*bf70*/  @!P0 BRA `(.L_x_232) ;  /* 0xfffffffc00f08947 */ /* 0x002fea000383ffff */
[----:B------:R-:W-:Y:S05]  /*bf80*/  BRA `(.L_x_260) ;  /* 0xfffffff400247947 */ /* 0x000fea000383ffff */
.L_x_233:
[----:B0-----:R0:W1:Y:S02]  /*bf90*/  SYNCS.PHASECHK.TRANS64.TRYWAIT P0, [R9+URZ], R4 ;  /* 0x00000004090075a7 */ /* 0x001064000800017f */
[----:B-1----:R-:W-:Y:S05]  /*bfa0*/  @!P0 NANOSLEEP.SYNCS 0x989680 ;  /* 0x009896800000895d */ /* 0x002fea0003900000 */
[----:B------:R-:W1:Y:S02]  /*bfb0*/  @!P0 SYNCS.PHASECHK.TRANS64 P0, [R9+URZ], R4 ;  /* 0x00000004090085a7 */ /* 0x000e64000800007f */
[----:B-1----:R-:W-:Y:S05]  /*bfc0*/  @!P0 BRA `(.L_x_233) ;  /* 0xfffffffc00f08947 */ /* 0x002fea000383ffff */
[----:B------:R-:W-:Y:S05]  /*bfd0*/  BRA `(.L_x_261) ;  /* 0xfffffff400347947 */ /* 0x000fea000383ffff */
.L_x_234:
[----:B0-----:R0:W1:Y:S02]  /*bfe0*/  SYNCS.PHASECHK.TRANS64.TRYWAIT P0, [R6+URZ], R5 ;  /* 0x00000005060075a7 */ /* 0x001064000800017f */
[----:B-1----:R-:W-:Y:S05]  /*bff0*/  @!P0 NANOSLEEP.SYNCS 0x989680 ;  /* 0x009896800000895d */ /* 0x002fea0003900000 */
[----:B------:R-:W1:Y:S02]  /*c000*/  @!P0 SYNCS.PHASECHK.TRANS64 P0, [R6+URZ], R5 ;  /* 0x00000005060085a7 */ /* 0x000e64000800007f */
[----:B-1----:R-:W-:Y:S05]  /*c010*/  @!P0 BRA `(.L_x_234) ;  /* 0xfffffffc00f08947 */ /* 0x002fea000383ffff */
[----:B------:R-:W-:Y:S05]  /*c020*/  BRA `(.L_x_262) ;  /* 0xfffffff400447947 */ /* 0x000fea000383ffff */
.L_x_235:
[----:B0-----:R0:W1:Y:S02]  /*c030*/  SYNCS.PHASECHK.TRANS64.TRYWAIT P0, [R9+URZ], R4 ;  /* 0x00000004090075a7 */ /* 0x001064000800017f */
[----:B-1----:R-:W-:Y:S05]  /*c040*/  @!P0 NANOSLEEP.SYNCS 0x989680 ;  /* 0x009896800000895d */ /* 0x002fea0003900000 */
[----:B------:R-:W1:Y:S02]  /*c050*/  @!P0 SYNCS.PHASECHK.TRANS64 P0, [R9+URZ], R4 ;  /* 0x00000004090085a7 */ /* 0x000e64000800007f */
[----:B-1----:R-:W-:Y:S05]  /*c060*/  @!P0 BRA `(.L_x_235) ;  /* 0xfffffffc00f08947 */ /* 0x002fea000383ffff */
[----:B------:R-:W-:Y:S05]  /*c070*/  BRA `(.L_x_263) ;  /* 0xfffffff400547947 */ /* 0x000fea000383ffff */
.L_x_236:
[----:B0-----:R0:W1:Y:S02]  /*c080*/  SYNCS.PHASECHK.TRANS64.TRYWAIT P0, [R6+URZ], R5 ;  /* 0x00000005060075a7 */ /* 0x001064000800017f */
[----:B-1----:R-:W-:Y:S05]  /*c090*/  @!P0 NANOSLEEP.SYNCS 0x989680 ;  /* 0x009896800000895d */ /* 0x002fea0003900000 */
[----:B------:R-:W1:Y:S02]  /*c0a0*/  @!P0 SYNCS.PHASECHK.TRANS64 P0, [R6+URZ], R5 ;  /* 0x00000005060085a7 */ /* 0x000e64000800007f */
[----:B-1----:R-:W-:Y:S05]  /*c0b0*/  @!P0 BRA `(.L_x_236) ;  /* 0xfffffffc00f08947 */ /* 0x002fea000383ffff */
[----:B------:R-:W-:Y:S05]  /*c0c0*/  BRA `(.L_x_264) ;  /* 0xfffffff400647947 */ /* 0x000fea000383ffff */
.L_x_237:
[----:B0-----:R0:W1:Y:S02]  /*c0d0*/  SYNCS.PHASECHK.TRANS64.TRYWAIT P0, [R9+URZ], R4 ;  /* 0x00000004090075a7 */ /* 0x001064000800017f */
[----:B-1----:R-:W-:Y:S05]  /*c0e0*/  @!P0 NANOSLEEP.SYNCS 0x989680 ;  /* 0x009896800000895d */ /* 0x002fea0003900000 */
[----:B------:R-:W1:Y:S02]  /*c0f0*/  @!P0 SYNCS.PHASECHK.TRANS64 P0, [R9+URZ], R4 ;  /* 0x00000004090085a7 */ /* 0x000e64000800007f */
[----:B-1----:R-:W-:Y:S05]  /*c100*/  @!P0 BRA `(.L_x_237) ;  /* 0xfffffffc00f08947 */ /* 0x002fea000383ffff */
[----:B------:R-:W-:Y:S05]  /*c110*/  BRA `(.L_x_265) ;  /* 0xfffffff400747947 */ /* 0x000fea000383ffff */
.L_x_238:
[----:B0-----:R0:W1:Y:S02]  /*c120*/  SYNCS.PHASECHK.TRANS64.TRYWAIT P0, [R6+URZ], R5 ;  /* 0x00000005060075a7 */ /* 0x001064000800017f */
[----:B-1----:R-:W-:Y:S05]  /*c130*/  @!P0 NANOSLEEP.SYNCS 0x989680 ;  /* 0x009896800000895d */ /* 0x002fea0003900000 */
[----:B------:R-:W1:Y:S02]  /*c140*/  @!P0 SYNCS.PHASECHK.TRANS64 P0, [R6+URZ], R5 ;  /* 0x00000005060085a7 */ /* 0x000e64000800007f */
[----:B-1----:R-:W-:Y:S05]  /*c150*/  @!P0 BRA `(.L_x_238) ;  /* 0xfffffffc00f08947 */ /* 0x002fea000383ffff */
[----:B------:R-:W-:Y:S05]  /*c160*/  BRA `(.L_x_266) ;  /* 0xfffffff400847947 */ /* 0x000fea000383ffff */
.L_x_239:
[----:B0-----:R0:W1:Y:S02]  /*c170*/  SYNCS.PHASECHK.TRANS64.TRYWAIT P0, [R9+URZ], R4 ;  /* 0x00000004090075a7 */ /* 0x001064000800017f */
[----:B-1----:R-:W-:Y:S05]  /*c180*/  @!P0 NANOSLEEP.SYNCS 0x989680 ;  /* 0x009896800000895d */ /* 0x002fea0003900000 */
[----:B------:R-:W1:Y:S02]  /*c190*/  @!P0 SYNCS.PHASECHK.TRANS64 P0, [R9+URZ], R4 ;  /* 0x00000004090085a7 */ /* 0x000e64000800007f */
[----:B-1----:R-:W-:Y:S05]  /*c1a0*/  @!P0 BRA `(.L_x_239) ;  /* 0xfffffffc00f08947 */ /* 0x002fea000383ffff */
[----:B------:R-:W-:Y:S05]  /*c1b0*/  BRA `(.L_x_267) ;  /* 0xfffffff400947947 */ /* 0x000fea000383ffff */
.L_x_240:
[----:B0-----:R0:W1:Y:S02]  /*c1c0*/  SYNCS.PHASECHK.TRANS64.TRYWAIT P0, [R6+URZ], R5 ;  /* 0x00000005060075a7 */ /* 0x001064000800017f */
[----:B-1----:R-:W-:Y:S05]  /*c1d0*/  @!P0 NANOSLEEP.SYNCS 0x989680 ;  /* 0x009896800000895d */ /* 0x002fea0003900000 */
[----:B------:R-:W1:Y:S02]  /*c1e0*/  @!P0 SYNCS.PHASECHK.TRANS64 P0, [R6+URZ], R5 ;  /* 0x00000005060085a7 */ /* 0x000e64000800007f */
[----:B-1----:R-:W-:Y:S05]  /*c1f0*/  @!P0 BRA `(.L_x_240) ;  /* 0xfffffffc00f08947 */ /* 0x002fea000383ffff */
[----:B------:R-:W-:Y:S05]  /*c200*/  BRA `(.L_x_268) ;  /* 0xfffffff400a47947 */ /* 0x000fea000383ffff */
.L_x_241:
[----:B0-----:R0:W1:Y:S02]  /*c210*/  SYNCS.PHASECHK.TRANS64.TRYWAIT P0, [R9+URZ], R4 ;  /* 0x00000004090075a7 */ /* 0x001064000800017f */
[----:B-1----:R-:W-:Y:S05]  /*c220*/  @!P0 NANOSLEEP.SYNCS 0x989680 ;  /* 0x009896800000895d */ /* 0x002fea0003900000 */
[----:B------:R-:W1:Y:S02]  /*c230*/  @!P0 SYNCS.PHASECHK.TRANS64 P0, [R9+URZ], R4 ;  /* 0x00000004090085a7 */ /* 0x000e64000800007f */
[----:B-1----:R-:W-:Y:S05]  /*c240*/  @!P0 BRA `(.L_x_241) ;  /* 0xfffffffc00f08947 */ /* 0x002fea000383ffff */
[----:B------:R-:W-:Y:S05]  /*c250*/  BRA `(.L_x_269) ;  /* 0xfffffff400b47947 */ /* 0x000fea000383ffff */
.L_x_242:
[----:B0-----:R0:W1:Y:S02]  /*c260*/  SYNCS.PHASECHK.TRANS64.TRYWAIT P0, [R10+URZ], R5 ;  /* 0x000000050a0075a7 */ /* 0x001064000800017f */
[----:B-1----:R-:W-:Y:S05]  /*c270*/  @!P0 NANOSLEEP.SYNCS 0x989680 ;  /* 0x009896800000895d */ /* 0x002fea0003900000 */
[----:B------:R-:W1:Y:S02]  /*c280*/  @!P0 SYNCS.PHASECHK.TRANS64 P0, [R10+URZ], R5 ;  /* 0x000000050a0085a7 */ /* 0x000e64000800007f */
[----:B-1----:R-:W-:Y:S05]  /*c290*/  @!P0 BRA `(.L_x_242) ;  /* 0xfffffffc00f08947 */ /* 0x002fea000383ffff */
[----:B------:R-:W-:Y:S05]  /*c2a0*/  BRA `(.L_x_270) ;  /* 0xfffffff400c47947 */ /* 0x000fea000383ffff */
.L_x_243:
[----:B-1----:R1:W2:Y:S02]  /*c2b0*/  SYNCS.PHASECHK.TRANS64.TRYWAIT P0, [R11+URZ], R6 ;  /* 0x000000060b0075a7 */ /* 0x0022a4000800017f */
[----:B--2---:R-:W-:Y:S05]  /*c2c0*/  @!P0 NANOSLEEP.SYNCS 0x989680 ;  /* 0x009896800000895d */ /* 0x004fea0003900000 */
[----:B------:R-:W2:Y:S02]  /*c2d0*/  @!P0 SYNCS.PHASECHK.TRANS64 P0, [R11+URZ], R6 ;  /* 0x000000060b0085a7 */ /* 0x000ea4000800007f */
[----:B--2---:R-:W-:Y:S05]  /*c2e0*/  @!P0 BRA `(.L_x_243) ;  /* 0xfffffffc00f08947 */ /* 0x004fea000383ffff */
[----:B------:R-:W-:Y:S05]  /*c2f0*/  BRA `(.L_x_271) ;  /* 0xfffffff400cc7947 */ /* 0x000fea000383ffff */
.L_x_272:
[----:B------:R-:W-:-:S00]  /*c300*/  BRA `(.L_x_272) ;  /* 0xfffffffc00fc7947 */ /* 0x000fc0000383ffff */
[----:B------:R-:W-:-:S00]  /*c310*/  NOP ;  /* 0x0000000000007918 */ /* 0x000fc00000000000 */
        /* <DEDUP_REMOVED lines=14> */
.L_x_273:


//--------------------- .nv.shared._ZN7cutlass13device_kernelINS_4gemm6kernel13GemmUniversalIN4cute5tupleIJiiiiEEENS1_10collective13CollectiveMmaINS1_37MainloopSm90TmaGmmaWarpSpecializedFP8ILi21ENS5_IJNS4_1CILi2EEENSA_ILi1EEESC_EEENS1_35KernelTmaWarpSpecializedCooperativeEEENS5_IJNSA_ILi256EEENSA_ILi80EEENSA_ILi32EEEEEENS_12float_e4m3_tENS5_IJlSC_lEEESK_SL_NS4_8TiledMMAINS4_8MMA_AtomIJNS4_4SM904GMMA30MMA_64x16x32_F32E4M3E4M3_SS_TNILNSP_7ScaleInE1ELSR_1EEEEEENS4_6LayoutISD_NS5_IJSC_NSA_ILi0EEESV_EEEEENS5_IJNS4_10UnderscoreESY_SY_EEEEENS4_13SM90_TMA_LOADENS4_14ComposedLayoutINS4_7SwizzleILi1ELi4ELi3EEENS4_18smem_ptr_flag_bitsILi8EEENSU_INS5_IJNSA_ILi8EEESI_EEENS5_IJSI_SC_EEEEEEEvNS4_8identityENS4_23SM90_TMA_LOAD_MULTICASTES1B_vS1C_EENS_8epilogue10collective6detail29Sm90TmaWarpSpecializedAdapterINS1G_15DefaultEpilogueISK_SL_SL_NS1F_6thread17LinearCombinationISK_Li1EffLNS1K_9ScaleType4KindE0ELNS_15FloatRoundStyleE2ESK_EENS1_15EpilogueDefaultEEEEEvvEEEEvNT_6ParamsE --------------------------
	.section	.nv.shared._ZN7cutlass13device_kernelINS_4gemm6kernel13GemmUniversalIN4cute5tupleIJiiiiEEENS1_10collective13CollectiveMmaINS1_37MainloopSm90TmaGmmaWarpSpecializedFP8ILi21ENS5_IJNS4_1CILi2EEENSA_ILi1EEESC_EEENS1_35KernelTmaWarpSpecializedCooperativeEEENS5_IJNSA_ILi256EEENSA_ILi80EEENSA_ILi32EEEEEENS_12float_e4m3_tENS5_IJlSC_lEEESK_SL_NS4_8TiledMMAINS4_8MMA_AtomIJNS4_4SM904GMMA30MMA_64x16x32_F32E4M3E4M3_SS_TNILNSP_7ScaleInE1ELSR_1EEEEEENS4_6LayoutISD_NS5_IJSC_NSA_ILi0EEESV_EEEEENS5_IJNS4_10UnderscoreESY_SY_EEEEENS4_13SM90_TMA_LOADENS4_14ComposedLayoutINS4_7SwizzleILi1ELi4ELi3EEENS4_18smem_ptr_flag_bitsILi8EEENSU_INS5_IJNSA_ILi8EEESI_EEENS5_IJSI_SC_EEEEEEEvNS4_8identityENS4_23SM90_TMA_LOAD_MULTICASTES1B_vS1C_EENS_8epilogue10collective6detail29Sm90TmaWarpSpecializedAdapterINS1G_15DefaultEpilogueISK_SL_SL_NS1F_6thread17LinearCombinationISK_Li1EffLNS1K_9ScaleType4KindE0ELNS_15FloatRoundStyleE2ESK_EENS1_15EpilogueDefaultEEEEEvvEEEEvNT_6ParamsE,"aw",@nobits
	.sectionflags	@""
	.align	16
	.zero		1024


//--------------------- .nv.shared.reserved.0     --------------------------
	.section	.nv.shared.reserved.0,"aw",@nobits
	.weak		__nv_reservedSMEM_offset_0_alias
	.size		__nv_reservedSMEM_offset_0_alias, 0, 0
	.other		__nv_reservedSMEM_offset_0_alias,@"STO_CUDA_RESERVED_SHARED STV_DEFAULT"
__nv_reservedSMEM_offset_0_alias:
	.zero		0


//--------------------- .nv.global                --------------------------
	.section	.nv.global,"aw",@nobits
.nv.global:
	.type		_ZN40_INTERNAL_e16d4a33_4_k_cu_018e50b5_104004cute1_E,@object
	.size		_ZN40_INTERNAL_e16d4a33_4_k_cu_018e50b5_104004cute1_E,(_ZN40_INTERNAL_e16d4a33_4_k_cu_018e50b5_104004cuda3std3__45__cpo6cbeginE - _ZN40_INTERNAL_e16d4a33_4_k_cu_018e50b5_104004cute1_E)
_ZN40_INTERNAL_e16d4a33_4_k_cu_018e50b5_104004cute1_E:
	.zero		1
	.type		_ZN40_INTERNAL_e16d4a33_4_k_cu_018e50b5_104004cuda3std3__45__cpo6cbeginE,@object
	.size		_ZN40_INTERNAL_e16d4a33_4_k_cu_018e50b5_104004cuda3std3__45__cpo6cbeginE,(_ZN40_INTERNAL_e16d4a33_4_k_cu_018e50b5_104004cuda3std3__48in_placeE - _ZN40_INTERNAL_e16d4a33_4_k_cu_018e50b5_104004cuda3std3__45__cpo6cbeginE)
_ZN40_INTERNAL_e16d4a33_4_k_cu_018e50b5_104004cuda3std3__45__cpo6cbeginE:
	.zero		1
	.type		_ZN40_INTERNAL_e16d4a33_4_k_cu_018e50b5_104004cuda3std3__48in_placeE,@object
	.size		_ZN40_INTERNAL_e16d4a33_4_k_cu_018e50b5_104004cuda3std3__48in_placeE,(_ZN40_INTERNAL_e16d4a33_4_k_cu_018e50b5_104004cuda3std6ranges3__45__cpo9iter_moveE - _ZN40_INTERNAL_e16d4a33_4_k_cu_018e50b5_104004cuda3std3__48in_placeE)
_ZN40_INTERNAL_e16d4a33_4_k_cu_018e50b5_104004cuda3std3__48in_placeE:
	.zero		1
	.type		_ZN40_INTERNAL_e16d4a33_4_k_cu_018e50b5_104004cuda3std6ranges3__45__cpo9iter_moveE,@object
	.size		_ZN40_INTERNAL_e16d4a33_4_k_cu_018e50b5_104004cuda3std6ranges3__45__cpo9iter_moveE,(_ZN40_INTERNAL_e16d4a33_4_k_cu_018e50b5_104004cuda3std3__45__cpo5beginE - _ZN40_INTERNAL_e16d4a33_4_k_cu_018e50b5_104004cuda3std6ranges3__45__cpo9iter_moveE)
_ZN40_INTERNAL_e16d4a33_4_k_cu_018e50b5_104004cuda3std6ranges3__45__cpo9iter_moveE:
	.zero		1
	.type		_ZN40_INTERNAL_e16d4a33_4_k_cu_018e50b5_104004cuda3std3__45__cpo5beginE,@object
	.size		_ZN40_INTERNAL_e16d4a33_4_k_cu_018e50b5_104004cuda3std3__45__cpo5beginE,(_ZN40_INTERNAL_e16d4a33_4_k_cu_018e50b5_104004cuda3std3__442_GLOBAL__N__e16d4a33_4_k_cu_018e50b5_104006ignoreE - _ZN40_INTERNAL_e16d4a33_4_k_cu_018e50b5_104004cuda3std3__45__cpo5beginE)
_ZN40_INTERNAL_e16d4a33_4_k_cu_018e50b5_104004cuda3std3__45__cpo5beginE:
	.zero		1
	.type		_ZN40_INTERNAL_e16d4a33_4_k_cu_018e50b5_104004cuda3std3__442_GLOBAL__N__e16d4a33_4_k_cu_018e50b5_104006ignoreE,@object
	.size		_ZN40_INTERNAL_e16d4a33_4_k_cu_018e50b5_104004cuda3std3__442_GLOBAL__N__e16d4a33_4_k_cu_018e50b5_104006ignoreE,(_ZN40_INTERNAL_e16d4a33_4_k_cu_018e50b5_104004cute7productE - _ZN40_INTERNAL_e16d4a33_4_k_cu_018e50b5_104004cuda3std3__442_GLOBAL__N__e16d4a33_4_k_cu_018e50b5_104006ignoreE)
_ZN40_INTERNAL_e16d4a33_4_k_cu_018e50b5_104004cuda3std3__442_GLOBAL__N__e16d4a33_4_k_cu_018e50b5_104006ignoreE:
	.zero		1
	.type		_ZN40_INTERNAL_e16d4a33_4_k_cu_018e50b5_104004cute7productE,@object
	.size		_ZN40_INTERNAL_e16d4a33_4_k_cu_018e50b5_104004cute7productE,(_ZN40_INTERNAL_e16d4a33_4_k_cu_018e50b5_104004cuda3std3__45__cpo3endE - _ZN40_INTERNAL_e16d4a33_4_k_cu_018e50b5_104004cute7productE)
_ZN40_INTERNAL_e16d4a33_4_k_cu_018e50b5_104004cute7productE:
	.zero		1
	.type		_ZN40_INTERNAL_e16d4a33_4_k_cu_018e50b5_104004cuda3std3__45__cpo3endE,@object
	.size		_ZN40_INTERNAL_e16d4a33_4_k_cu_018e50b5_104004cuda3std3__45__cpo3endE,(_ZN40_INTERNAL_e16d4a33_4_k_cu_018e50b5_104004cuda3std3__419piecewise_constructE - _ZN40_INTERNAL_e16d4a33_4_k_cu_018e50b5_104004cuda3std3__45__cpo3endE)
_ZN40_INTERNAL_e16d4a33_4_k_cu_018e50b5_104004cuda3std3__45__cpo3endE:
	.zero		1
	.type		_ZN40_INTERNAL_e16d4a33_4_k_cu_018e50b5_104004cuda3std3__419piecewise_constructE,@object
	.size		_ZN40_INTERNAL_e16d4a33_4_k_cu_018e50b5_104004cuda3std3__419piecewise_constructE,(_ZN40_INTERNAL_e16d4a33_4_k_cu_018e50b5_104004cuda3std3__45__cpo4cendE - _ZN40_INTERNAL_e16d4a33_4_k_cu_018e50b5_104004cuda3std3__419piecewise_constructE)
_ZN40_INTERNAL_e16d4a33_4_k_cu_018e50b5_104004cuda3std3__419piecewise_constructE:
	.zero		1
	.type		_ZN40_INTERNAL_e16d4a33_4_k_cu_018e50b5_104004cuda3std3__45__cpo4cendE,@object
	.size		_ZN40_INTERNAL_e16d4a33_4_k_cu_018e50b5_104004cuda3std3__45__cpo4cendE,(_ZN40_INTERNAL_e16d4a33_4_k_cu_018e50b5_104004cuda3std6ranges3__45__cpo4swapE - _ZN40_INTERNAL_e16d4a33_4_k_cu_018e50b5_104004cuda3std3__45__cpo4cendE)
_ZN40_INTERNAL_e16d4a33_4_k_cu_018e50b5_104004cuda3std3__45__cpo4cendE:
	.zero		1
	.type		_ZN40_INTERNAL_e16d4a33_4_k_cu_018e50b5_104004cuda3std6ranges3__45__cpo4swapE,@object
	.size		_ZN40_INTERNAL_e16d4a33_4_k_cu_018e50b5_104004cuda3std6ranges3__45__cpo4swapE,(.L_7 - _ZN40_INTERNAL_e16d4a33_4_k_cu_018e50b5_104004cuda3std6ranges3__45__cpo4swapE)
_ZN40_INTERNAL_e16d4a33_4_k_cu_018e50b5_104004cuda3std6ranges3__45__cpo4swapE:
	.zero		1
.L_7:


//--------------------- .nv.constant0._ZN7cutlass13device_kernelINS_4gemm6kernel13GemmUniversalIN4cute5tupleIJiiiiEEENS1_10collective13CollectiveMmaINS1_37MainloopSm90TmaGmmaWarpSpecializedFP8ILi21ENS5_IJNS4_1CILi2EEENSA_ILi1EEESC_EEENS1_35KernelTmaWarpSpecializedCooperativeEEENS5_IJNSA_ILi256EEENSA_ILi80EEENSA_ILi32EEEEEENS_12float_e4m3_tENS5_IJlSC_lEEESK_SL_NS4_8TiledMMAINS4_8MMA_AtomIJNS4_4SM904GMMA30MMA_64x16x32_F32E4M3E4M3_SS_TNILNSP_7ScaleInE1ELSR_1EEEEEENS4_6LayoutISD_NS5_IJSC_NSA_ILi0EEESV_EEEEENS5_IJNS4_10UnderscoreESY_SY_EEEEENS4_13SM90_TMA_LOADENS4_14ComposedLayoutINS4_7SwizzleILi1ELi4ELi3EEENS4_18smem_ptr_flag_bitsILi8EEENSU_INS5_IJNSA_ILi8EEESI_EEENS5_IJSI_SC_EEEEEEEvNS4_8identityENS4_23SM90_TMA_LOAD_MULTICASTES1B_vS1C_EENS_8epilogue10collective6detail29Sm90TmaWarpSpecializedAdapterINS1G_15DefaultEpilogueISK_SL_SL_NS1F_6thread17LinearCombinationISK_Li1EffLNS1K_9ScaleType4KindE0ELNS_15FloatRoundStyleE2ESK_EENS1_15EpilogueDefaultEEEEEvvEEEEvNT_6ParamsE --------------------------
	.section	.nv.constant0._ZN7cutlass13device_kernelINS_4gemm6kernel13GemmUniversalIN4cute5tupleIJiiiiEEENS1_10collective13CollectiveMmaINS1_37MainloopSm90TmaGmmaWarpSpecializedFP8ILi21ENS5_IJNS4_1CILi2EEENSA_ILi1EEESC_EEENS1_35KernelTmaWarpSpecializedCooperativeEEENS5_IJNSA_ILi256EEENSA_ILi80EEENSA_ILi32EEEEEENS_12float_e4m3_tENS5_IJlSC_lEEESK_SL_NS4_8TiledMMAINS4_8MMA_AtomIJNS4_4SM904GMMA30MMA_64x16x32_F32E4M3E4M3_SS_TNILNSP_7ScaleInE1ELSR_1EEEEEENS4_6LayoutISD_NS5_IJSC_NSA_ILi0EEESV_EEEEENS5_IJNS4_10UnderscoreESY_SY_EEEEENS4_13SM90_TMA_LOADENS4_14ComposedLayoutINS4_7SwizzleILi1ELi4ELi3EEENS4_18smem_ptr_flag_bitsILi8EEENSU_INS5_IJNSA_ILi8EEESI_EEENS5_IJSI_SC_EEEEEEEvNS4_8identityENS4_23SM90_TMA_LOAD_MULTICASTES1B_vS1C_EENS_8epilogue10collective6detail29Sm90TmaWarpSpecializedAdapterINS1G_15DefaultEpilogueISK_SL_SL_NS1F_6thread17LinearCombinationISK_Li1EffLNS1K_9ScaleType4KindE0ELNS_15FloatRoundStyleE2ESK_EENS1_15EpilogueDefaultEEEEEvvEEEEvNT_6ParamsE,"a",@progbits
	.sectionflags	@""
	.align	4
.nv.constant0._ZN7cutlass13device_kernelINS_4gemm6kernel13GemmUniversalIN4cute5tupleIJiiiiEEENS1_10collective13CollectiveMmaINS1_37MainloopSm90TmaGmmaWarpSpecializedFP8ILi21ENS5_IJNS4_1CILi2EEENSA_ILi1EEESC_EEENS1_35KernelTmaWarpSpecializedCooperativeEEENS5_IJNSA_ILi256EEENSA_ILi80EEENSA_ILi32EEEEEENS_12float_e4m3_tENS5_IJlSC_lEEESK_SL_NS4_8TiledMMAINS4_8MMA_AtomIJNS4_4SM904GMMA30MMA_64x16x32_F32E4M3E4M3_SS_TNILNSP_7ScaleInE1ELSR_1EEEEEENS4_6LayoutISD_NS5_IJSC_NSA_ILi0EEESV_EEEEENS5_IJNS4_10UnderscoreESY_SY_EEEEENS4_13SM90_TMA_LOADENS4_14ComposedLayoutINS4_7SwizzleILi1ELi4ELi3EEENS4_18smem_ptr_flag_bitsILi8EEENSU_INS5_IJNSA_ILi8EEESI_EEENS5_IJSI_SC_EEEEEEEvNS4_8identityENS4_23SM90_TMA_LOAD_MULTICASTES1B_vS1C_EENS_8epilogue10collective6detail29Sm90TmaWarpSpecializedAdapterINS1G_15DefaultEpilogueISK_SL_SL_NS1F_6thread17LinearCombinationISK_Li1EffLNS1K_9ScaleType4KindE0ELNS_15FloatRoundStyleE2ESK_EENS1_15EpilogueDefaultEEEEEvvEEEEvNT_6ParamsE:
	.zero		1664


//--------------------- SYMBOLS --------------------------

	.type		.nv.reservedSmem.offset0,@object
	.size		.nv.reservedSmem.offset0,0x4
